def attn_fwd(
    Q,
    K,
    V,
    Out,
    Lse,
    sm_scale,
    stride_qz,
    stride_qh,
    stride_qm,
    stride_qk,
    stride_kz,
    stride_kh,
    stride_kn,
    stride_kk,
    stride_vz,
    stride_vh,
    stride_vn,
    stride_vk,
    stride_oz,
    stride_oh,
    stride_om,
    stride_ok,
    seqlen_q,
    seqlen_k,
    BLOCK_M: tl.constexpr,
    BLOCK_N: tl.constexpr,
    HEAD_DIM: tl.constexpr,
    CAUSAL: tl.constexpr,
):
    start_m = tl.program_id(0)
    off_hz = tl.program_id(1)
    q_off = off_hz * stride_qh
    k_off = off_hz * stride_kh
    v_off = off_hz * stride_vh
    offs_m = start_m * BLOCK_M + tl.arange(0, BLOCK_M)
    offs_d = tl.arange(0, HEAD_DIM)
    offs_n = tl.arange(0, BLOCK_N)
    q_ptrs = Q + q_off + offs_m[:, None] * stride_qm + offs_d[None, :] * stride_qk
    k_ptrs = K + k_off + offs_d[:, None] * stride_kk + offs_n[None, :] * stride_kn
    v_ptrs = V + v_off + offs_n[:, None] * stride_vn + offs_d[None, :] * stride_vk
    m_i = tl.full([BLOCK_M], float("-inf"), dtype=tl.float32)
    l_i = tl.zeros([BLOCK_M], dtype=tl.float32) + 1.0
    acc = tl.zeros([BLOCK_M, HEAD_DIM], dtype=tl.float32)
    q = tl.load(q_ptrs)
    acc, l_i, m_i = _attn_fwd_inner(
        acc,
        l_i,
        m_i,
        q,
        k_ptrs,
        v_ptrs,
        sm_scale,
        stride_kn,
        stride_vn,
        start_m,
        seqlen_k,
        BLOCK_M,
        BLOCK_N,
        HEAD_DIM,
        CAUSAL,
    )
    acc = acc / l_i[:, None]
    lse = m_i + tl.math.log2(l_i) / 1.4426950408889634
    o_ptrs = (
        Out
        + off_hz * stride_oh
        + offs_m[:, None] * stride_om
        + offs_d[None, :] * stride_ok
    )
    tl.store(o_ptrs, acc.to(Out.dtype.element_ty))
    tl.store(Lse + off_hz * seqlen_q + offs_m, lse)

# config = {"BLOCK_M": 32, "BLOCK_N": 16, "HEAD_DIM": 512, "arch": "sm_90", "causal": false, "dtype": "bf16", "num_stages": 4, "num_warps": 4}
# arch = sm_90


// ===== COMPILED SASS (sm_90a) =====

	.target	sm_90a

	.elftype	@"ET_EXEC"


//--------------------- .note.nv.tkinfo           --------------------------
	.section	.note.nv.tkinfo,"",@"SHT_NOTE"
	.sectionflags	@"SHF_NOTE_NV_TKINFO"
	.tkinfo
        /*0018*/ 	.word	0x00000002
        /*0030*/ 	.string	""
        /*0030*/ 	.string	"ptxas"
        /*0030*/ 	.string	"Cuda compilation tools, release 13.0, V13.0.88"
        /*0030*/ 	.string	"Build cuda_13.0.r13.0/compiler.36424714_0"
        /*0030*/ 	.string	"-v  -suppress-debug-info  -lineinfo  -arch sm_90a "



//--------------------- .note.nv.cuinfo           --------------------------
	.section	.note.nv.cuinfo,"",@"SHT_NOTE"
	.sectionflags	@"SHF_NOTE_NV_CUINFO"
        /*0018*/ 	.short	0x0002
        /*001a*/ 	.short	0x005a
        /*001c*/ 	.short	0x0082
	.zero		2


//--------------------- .nv.info                  --------------------------
	.section	.nv.info,"",@"SHT_CUDA_INFO"
	.align	4


	//----- nvinfo : EIATTR_REGCOUNT
	.align		4
        /*0000*/ 	.byte	0x04, 0x2f
        /*0002*/ 	.short	(.L_2 - .L_1)
	.align		4
.L_1:
        /*0004*/ 	.word	index@(attn_fwd)
        /*0008*/ 	.word	0x000000ff


	//----- nvinfo : EIATTR_FRAME_SIZE
	.align		4
.L_2:
        /*000c*/ 	.byte	0x04, 0x11
        /*000e*/ 	.short	(.L_4 - .L_3)
	.align		4
.L_3:
        /*0010*/ 	.word	index@(attn_fwd)
        /*0014*/ 	.word	0x00000360


	//----- nvinfo : EIATTR_MIN_STACK_SIZE
	.align		4
.L_4:
        /*0018*/ 	.byte	0x04, 0x12
        /*001a*/ 	.short	(.L_6 - .L_5)
	.align		4
.L_5:
        /*001c*/ 	.word	index@(attn_fwd)
        /*0020*/ 	.word	0x00000360
.L_6:


//--------------------- .nv.compat                --------------------------
	.section	.nv.compat,"",@"SHT_CUDA_COMPAT_INFO"
	.align	4
        /*0000*/ 	.byte	0x02, 0x09, 0x01, 0x00, 0x02, 0x02, 0x01, 0x00, 0x02, 0x05, 0x05, 0x00, 0x03, 0x07, 0x01, 0x01
        /*0010*/ 	.byte	0x02, 0x03, 0x00, 0x00, 0x02, 0x06, 0x01, 0x00, 0x04, 0x0b, 0x08, 0x00, 0x00, 0x00, 0x00, 0x00
        /*0020*/ 	.byte	0x00, 0x00, 0x00, 0x00


//--------------------- .nv.info.attn_fwd         --------------------------
	.section	.nv.info.attn_fwd,"",@"SHT_CUDA_INFO"
	.sectionflags	@""
	.align	4


	//----- nvinfo : EIATTR_CUDA_API_VERSION
	.align		4
        /*0000*/ 	.byte	0x04, 0x37
        /*0002*/ 	.short	(.L_8 - .L_7)
.L_7:
        /*0004*/ 	.word	0x00000082


	//----- nvinfo : EIATTR_KPARAM_INFO
	.align		4
.L_8:
        /*0008*/ 	.byte	0x04, 0x17
        /*000a*/ 	.short	(.L_10 - .L_9)
.L_9:
        /*000c*/ 	.word	0x00000000
        /*0010*/ 	.short	0x0019
        /*0012*/ 	.short	0x0080
        /*0014*/ 	.byte	0x00, 0xf4, 0x21, 0x00


	//----- nvinfo : EIATTR_KPARAM_INFO
	.align		4
.L_10:
        /*0018*/ 	.byte	0x04, 0x17
        /*001a*/ 	.short	(.L_12 - .L_11)
.L_11:
        /*001c*/ 	.word	0x00000000
        /*0020*/ 	.short	0x0018
        /*0022*/ 	.short	0x0078
        /*0024*/ 	.byte	0x00, 0xf4, 0x21, 0x00


	//----- nvinfo : EIATTR_KPARAM_INFO
	.align		4
.L_12:
        /*0028*/ 	.byte	0x04, 0x17
        /*002a*/ 	.short	(.L_14 - .L_13)
.L_13:
        /*002c*/ 	.word	0x00000000
        /*0030*/ 	.short	0x0017
        /*0032*/ 	.short	0x0070
        /*0034*/ 	.byte	0x00, 0xf0, 0x11, 0x00


	//----- nvinfo : EIATTR_KPARAM_INFO
	.align		4
.L_14:
        /*0038*/ 	.byte	0x04, 0x17
        /*003a*/ 	.short	(.L_16 - .L_15)
.L_15:
        /*003c*/ 	.word	0x00000000
        /*0040*/ 	.short	0x0016
        /*0042*/ 	.short	0x006c
        /*0044*/ 	.byte	0x00, 0xf0, 0x11, 0x00


	//----- nvinfo : EIATTR_KPARAM_INFO
	.align		4
.L_16:
        /*0048*/ 	.byte	0x04, 0x17
        /*004a*/ 	.short	(.L_18 - .L_17)
.L_17:
        /*004c*/ 	.word	0x00000000
        /*0050*/ 	.short	0x0015
        /*0052*/ 	.short	0x0068
        /*0054*/ 	.byte	0x00, 0xf0, 0x11, 0x00


	//----- nvinfo : EIATTR_KPARAM_INFO
	.align		4
.L_18:
        /*0058*/ 	.byte	0x04, 0x17
        /*005a*/ 	.short	(.L_20 - .L_19)
.L_19:
        /*005c*/ 	.word	0x00000000
        /*0060*/ 	.short	0x0014
        /*0062*/ 	.short	0x0064
        /*0064*/ 	.byte	0x00, 0xf0, 0x11, 0x00


	//----- nvinfo : EIATTR_KPARAM_INFO
	.align		4
.L_20:
        /*0068*/ 	.byte	0x04, 0x17
        /*006a*/ 	.short	(.L_22 - .L_21)
.L_21:
        /*006c*/ 	.word	0x00000000
        /*0070*/ 	.short	0x0013
        /*0072*/ 	.short	0x0060
        /*0074*/ 	.byte	0x00, 0xf0, 0x11, 0x00


	//----- nvinfo : EIATTR_KPARAM_INFO
	.align		4
.L_22:
        /*0078*/ 	.byte	0x04, 0x17
        /*007a*/ 	.short	(.L_24 - .L_23)
.L_23:
        /*007c*/ 	.word	0x00000000
        /*0080*/ 	.short	0x0012
        /*0082*/ 	.short	0x005c
        /*0084*/ 	.byte	0x00, 0xf0, 0x11, 0x00


	//----- nvinfo : EIATTR_KPARAM_INFO
	.align		4
.L_24:
        /*0088*/ 	.byte	0x04, 0x17
        /*008a*/ 	.short	(.L_26 - .L_25)
.L_25:
        /*008c*/ 	.word	0x00000000
        /*0090*/ 	.short	0x0011
        /*0092*/ 	.short	0x0058
        /*0094*/ 	.byte	0x00, 0xf0, 0x11, 0x00


	//----- nvinfo : EIATTR_KPARAM_INFO
	.align		4
.L_26:
        /*0098*/ 	.byte	0x04, 0x17
        /*009a*/ 	.short	(.L_28 - .L_27)
.L_27:
        /*009c*/ 	.word	0x00000000
        /*00a0*/ 	.short	0x0010
        /*00a2*/ 	.short	0x0054
        /*00a4*/ 	.byte	0x00, 0xf0, 0x11, 0x00


	//----- nvinfo : EIATTR_KPARAM_INFO
	.align		4
.L_28:
        /*00a8*/ 	.byte	0x04, 0x17
        /*00aa*/ 	.short	(.L_30 - .L_29)
.L_29:
        /*00ac*/ 	.word	0x00000000
        /*00b0*/ 	.short	0x000f
        /*00b2*/ 	.short	0x0050
        /*00b4*/ 	.byte	0x00, 0xf0, 0x11, 0x00


	//----- nvinfo : EIATTR_KPARAM_INFO
	.align		4
.L_30:
        /*00b8*/ 	.byte	0x04, 0x17
        /*00ba*/ 	.short	(.L_32 - .L_31)
.L_31:
        /*00bc*/ 	.word	0x00000000
        /*00c0*/ 	.short	0x000e
        /*00c2*/ 	.short	0x004c
        /*00c4*/ 	.byte	0x00, 0xf0, 0x11, 0x00


	//----- nvinfo : EIATTR_KPARAM_INFO
	.align		4
.L_32:
        /*00c8*/ 	.byte	0x04, 0x17
        /*00ca*/ 	.short	(.L_34 - .L_33)
.L_33:
        /*00cc*/ 	.word	0x00000000
        /*00d0*/ 	.short	0x000d
        /*00d2*/ 	.short	0x0048
        /*00d4*/ 	.byte	0x00, 0xf0, 0x11, 0x00


	//----- nvinfo : EIATTR_KPARAM_INFO
	.align		4
.L_34:
        /*00d8*/ 	.byte	0x04, 0x17
        /*00da*/ 	.short	(.L_36 - .L_35)
.L_35:
        /*00dc*/ 	.word	0x00000000
        /*00e0*/ 	.short	0x000c
        /*00e2*/ 	.short	0x0044
        /*00e4*/ 	.byte	0x00, 0xf0, 0x11, 0x00


	//----- nvinfo : EIATTR_KPARAM_INFO
	.align		4
.L_36:
        /*00e8*/ 	.byte	0x04, 0x17
        /*00ea*/ 	.short	(.L_38 - .L_37)
.L_37:
        /*00ec*/ 	.word	0x00000000
        /*00f0*/ 	.short	0x000b
        /*00f2*/ 	.short	0x0040
        /*00f4*/ 	.byte	0x00, 0xf0, 0x11, 0x00


	//----- nvinfo : EIATTR_KPARAM_INFO
	.align		4
.L_38:
        /*00f8*/ 	.byte	0x04, 0x17
        /*00fa*/ 	.short	(.L_40 - .L_39)
.L_39:
        /*00fc*/ 	.word	0x00000000
        /*0100*/ 	.short	0x000a
        /*0102*/ 	.short	0x003c
        /*0104*/ 	.byte	0x00, 0xf0, 0x11, 0x00


	//----- nvinfo : EIATTR_KPARAM_INFO
	.align		4
.L_40:
        /*0108*/ 	.byte	0x04, 0x17
        /*010a*/ 	.short	(.L_42 - .L_41)
.L_41:
        /*010c*/ 	.word	0x00000000
        /*0110*/ 	.short	0x0009
        /*0112*/ 	.short	0x0038
        /*0114*/ 	.byte	0x00, 0xf0, 0x11, 0x00


	//----- nvinfo : EIATTR_KPARAM_INFO
	.align		4
.L_42:
        /*0118*/ 	.byte	0x04, 0x17
        /*011a*/ 	.short	(.L_44 - .L_43)
.L_43:
        /*011c*/ 	.word	0x00000000
        /*0120*/ 	.short	0x0008
        /*0122*/ 	.short	0x0034
        /*0124*/ 	.byte	0x00, 0xf0, 0x11, 0x00


	//----- nvinfo : EIATTR_KPARAM_INFO
	.align		4
.L_44:
        /*0128*/ 	.byte	0x04, 0x17
        /*012a*/ 	.short	(.L_46 - .L_45)
.L_45:
        /*012c*/ 	.word	0x00000000
        /*0130*/ 	.short	0x0007
        /*0132*/ 	.short	0x0030
        /*0134*/ 	.byte	0x00, 0xf0, 0x11, 0x00


	//----- nvinfo : EIATTR_KPARAM_INFO
	.align		4
.L_46:
        /*0138*/ 	.byte	0x04, 0x17
        /*013a*/ 	.short	(.L_48 - .L_47)
.L_47:
        /*013c*/ 	.word	0x00000000
        /*0140*/ 	.short	0x0006
        /*0142*/ 	.short	0x002c
        /*0144*/ 	.byte	0x00, 0xf0, 0x11, 0x00


	//----- nvinfo : EIATTR_KPARAM_INFO
	.align		4
.L_48:
        /*0148*/ 	.byte	0x04, 0x17
        /*014a*/ 	.short	(.L_50 - .L_49)
.L_49:
        /*014c*/ 	.word	0x00000000
        /*0150*/ 	.short	0x0005
        /*0152*/ 	.short	0x0028
        /*0154*/ 	.byte	0x00, 0xf0, 0x11, 0x00


	//----- nvinfo : EIATTR_KPARAM_INFO
	.align		4
.L_50:
        /*0158*/ 	.byte	0x04, 0x17
        /*015a*/ 	.short	(.L_52 - .L_51)
.L_51:
        /*015c*/ 	.word	0x00000000
        /*0160*/ 	.short	0x0004
        /*0162*/ 	.short	0x0020
        /*0164*/ 	.byte	0x00, 0xf4, 0x21, 0x00


	//----- nvinfo : EIATTR_KPARAM_INFO
	.align		4
.L_52:
        /*0168*/ 	.byte	0x04, 0x17
        /*016a*/ 	.short	(.L_54 - .L_53)
.L_53:
        /*016c*/ 	.word	0x00000000
        /*0170*/ 	.short	0x0003
        /*0172*/ 	.short	0x0018
        /*0174*/ 	.byte	0x00, 0xf4, 0x21, 0x00


	//----- nvinfo : EIATTR_KPARAM_INFO
	.align		4
.L_54:
        /*0178*/ 	.byte	0x04, 0x17
        /*017a*/ 	.short	(.L_56 - .L_55)
.L_55:
        /*017c*/ 	.word	0x00000000
        /*0180*/ 	.short	0x0002
        /*0182*/ 	.short	0x0010
        /*0184*/ 	.byte	0x00, 0xf4, 0x21, 0x00


	//----- nvinfo : EIATTR_KPARAM_INFO
	.align		4
.L_56:
        /*0188*/ 	.byte	0x04, 0x17
        /*018a*/ 	.short	(.L_58 - .L_57)
.L_57:
        /*018c*/ 	.word	0x00000000
        /*0190*/ 	.short	0x0001
        /*0192*/ 	.short	0x0008
        /*0194*/ 	.byte	0x00, 0xf4, 0x21, 0x00


	//----- nvinfo : EIATTR_KPARAM_INFO
	.align		4
.L_58:
        /*0198*/ 	.byte	0x04, 0x17
        /*019a*/ 	.short	(.L_60 - .L_59)
.L_59:
        /*019c*/ 	.word	0x00000000
        /*01a0*/ 	.short	0x0000
        /*01a2*/ 	.short	0x0000
        /*01a4*/ 	.byte	0x00, 0xf4, 0x21, 0x00


	//----- nvinfo : EIATTR_SPARSE_MMA_MASK
	.align		4
.L_60:
        /*01a8*/ 	.byte	0x03, 0x50
        /*01aa*/ 	.short	0x0000


	//----- nvinfo : EIATTR_MAXREG_COUNT
	.align		4
        /*01ac*/ 	.byte	0x03, 0x1b
        /*01ae*/ 	.short	0x00ff


	//----- nvinfo : EIATTR_NUM_BARRIERS
	.align		4
        /*01b0*/ 	.byte	0x02, 0x4c
        /*01b2*/ 	.byte	0x01
	.zero		1


	//----- nvinfo : EIATTR_ANNOTATIONS
	.align		4
        /*01b4*/ 	.byte	0x04, 0x55
        /*01b6*/ 	.short	(.L_62 - .L_61)


	//   ....[0]....
.L_61:
        /*01b8*/ 	.word	0x00000001
        /*01bc*/ 	.byte	0x00, 0x34, 0x00, 0x00, 0x01, 0x00, 0x00, 0x00, 0x90, 0x34, 0x00, 0x00, 0x01, 0x00, 0x00, 0x00
        /* <DEDUP_REMOVED lines=106> */
        /*086c*/ 	.byte	0x20, 0x7a, 0x00, 0x00, 0x01, 0x00, 0x00, 0x00, 0x50, 0x7a, 0x00, 0x00


	//----- nvinfo : EIATTR_MERCURY_ISA_VERSION
	.align		4
.L_62:
        /*0878*/ 	.byte	0x03, 0x5f
        /*087a*/ 	.short	0x0101


	//----- nvinfo : EIATTR_COOP_GROUP_MASK_REGIDS
	.align		4
        /*087c*/ 	.byte	0x04, 0x29
        /*087e*/ 	.short	(.L_64 - .L_63)


	//   ....[0]....
.L_63:
        /*0880*/ 	.word	0xffffffff


	//   ....[1]....
        /*0884*/ 	.word	0xffffffff


	//   ....[2]....
        /*0888*/ 	.word	0xffffffff


	//   ....[3]....
        /*088c*/ 	.word	0xffffffff


	//   ....[4]....
        /*0890*/ 	.word	0xffffffff


	//   ....[5]....
        /*0894*/ 	.word	0xffffffff


	//   ....[6]....
        /*0898*/ 	.word	0xffffffff


	//   ....[7]....
        /*089c*/ 	.word	0xffffffff


	//   ....[8]....
        /*08a0*/ 	.word	0xffffffff


	//   ....[9]....
        /*08a4*/ 	.word	0xffffffff


	//   ....[10]....
        /*08a8*/ 	.word	0xffffffff


	//   ....[11]....
        /*08ac*/ 	.word	0xffffffff


	//   ....[12]....
        /*08b0*/ 	.word	0xffffffff


	//   ....[13]....
        /*08b4*/ 	.word	0xffffffff


	//   ....[14]....
        /*08b8*/ 	.word	0xffffffff


	//   ....[15]....
        /*08bc*/ 	.word	0xffffffff


	//   ....[16]....
        /*08c0*/ 	.word	0xffffffff


	//   ....[17]....
        /*08c4*/ 	.word	0xffffffff


	//----- nvinfo : EIATTR_COOP_GROUP_INSTR_OFFSETS
	.align		4
.L_64:
        /*08c8*/ 	.byte	0x04, 0x28
        /*08ca*/ 	.short	(.L_66 - .L_65)


	//   ....[0]....
.L_65:
        /*08cc*/ 	.word	0x00006b00


	//   ....[1]....
        /*08d0*/ 	.word	0x00006b10


	//   ....[2]....
        /*08d4*/ 	.word	0x00006b20


	//   ....[3]....
        /*08d8*/ 	.word	0x00006b30


	//   ....[4]....
        /*08dc*/ 	.word	0x00006b80


	//   ....[5]....
        /*08e0*/ 	.word	0x00006b90


	//   ....[6]....
        /*08e4*/ 	.word	0x00006ba0


	//   ....[7]....
        /*08e8*/ 	.word	0x00006bb0


	//   ....[8]....
        /*08ec*/ 	.word	0x00006ce0


	//   ....[9]....
        /*08f0*/ 	.word	0x00006f50


	//   ....[10]....
        /*08f4*/ 	.word	0x00006f70


	//   ....[11]....
        /*08f8*/ 	.word	0x00006f80


	//   ....[12]....
        /*08fc*/ 	.word	0x00006f90


	//   ....[13]....
        /*0900*/ 	.word	0x00006fe0


	//   ....[14]....
        /*0904*/ 	.word	0x00006ff0


	//   ....[15]....
        /*0908*/ 	.word	0x00007000


	//   ....[16]....
        /*090c*/ 	.word	0x00007010


	//   ....[17]....
        /*0910*/ 	.word	0x000071b0


	//----- nvinfo : EIATTR_EXIT_INSTR_OFFSETS
	.align		4
.L_66:
        /*0914*/ 	.byte	0x04, 0x1c
        /*0916*/ 	.short	(.L_68 - .L_67)


	//   ....[0]....
.L_67:
        /*0918*/ 	.word	0x0000df50


	//   ....[1]....
        /*091c*/ 	.word	0x0000df80


	//----- nvinfo : EIATTR_REQNTID
	.align		4
.L_68:
        /*0920*/ 	.byte	0x04, 0x10
        /*0922*/ 	.short	(.L_70 - .L_69)
.L_69:
        /*0924*/ 	.word	0x00000080
        /*0928*/ 	.word	0x00000001
        /*092c*/ 	.word	0x00000001


	//----- nvinfo : EIATTR_CBANK_PARAM_SIZE
	.align		4
.L_70:
        /*0930*/ 	.byte	0x03, 0x19
        /*0932*/ 	.short	0x0088


	//----- nvinfo : EIATTR_PARAM_CBANK
	.align		4
        /*0934*/ 	.byte	0x04, 0x0a
        /*0936*/ 	.short	(.L_72 - .L_71)
	.align		4
.L_71:
        /*0938*/ 	.word	index@(.nv.constant0.attn_fwd)
        /*093c*/ 	.short	0x0210
        /*093e*/ 	.short	0x0088


	//----- nvinfo : EIATTR_SW_WAR
	.align		4
.L_72:
        /*0940*/ 	.byte	0x04, 0x36
        /*0942*/ 	.short	(.L_74 - .L_73)
.L_73:
        /*0944*/ 	.word	0x00000008
.L_74:


//--------------------- .nv.callgraph             --------------------------
	.section	.nv.callgraph,"",@"SHT_CUDA_CALLGRAPH"
	.align	4
	.sectionentsize	8
	.align		4
        /*0000*/ 	.word	0x00000000
	.align		4
        /*0004*/ 	.word	0xffffffff
	.align		4
        /*0008*/ 	.word	0x00000000
	.align		4
        /*000c*/ 	.word	0xfffffffe
	.align		4
        /*0010*/ 	.word	0x00000000
	.align		4
        /*0014*/ 	.word	0xfffffffd
	.align		4
        /*0018*/ 	.word	0x00000000
	.align		4
        /*001c*/ 	.word	0xfffffffc


//--------------------- .nv.constant4             --------------------------
	.section	.nv.constant4,"a",@progbits
	.align	8
	.align		8
.nv.constant4:
        /*0000*/ 	.dword	_$_str


//--------------------- .text.attn_fwd            --------------------------
	.section	.text.attn_fwd,"ax",@progbits
	.align	128
        .global         attn_fwd
        .type           attn_fwd,@function
        .size           attn_fwd,(.L_x_3 - attn_fwd)
        .other          attn_fwd,@"STO_CUDA_ENTRY STV_DEFAULT"
attn_fwd:
.text.attn_fwd:
[----:B------:R-:W0:Y:S01]  /*0000*/  LDC R1, c[0x0][0x28] ;  /* 0x00000a00ff017b82 */ /* 0x000e220000000800 */
[----:B------:R-:W1:Y:S07]  /*0010*/  S2R R6, SR_TID.X ;  /* 0x0000000000067919 */ /* 0x000e6e0000002100 */
[----:B------:R-:W2:Y:S01]  /*0020*/  S2UR UR7, SR_CTAID.Y ;  /* 0x00000000000779c3 */ /* 0x000ea20000002600 */
[----:B------:R-:W-:Y:S01]  /*0030*/  ULDC.64 UR4, c[0x0][0x240] ;  /* 0x0000900000047ab9 */ /* 0x000fe20000000a00 */
[----:B------:R-:W-:Y:S01]  /*0040*/  ULDC.64 UR10, c[0x0][0x208] ;  /* 0x00008200000a7ab9 */ /* 0x000fe20000000a00 */
[----:B------:R-:W3:Y:S01]  /*0050*/  S2R R3, SR_CTAID.X ;  /* 0x0000000000037919 */ /* 0x000ee20000002500 */
[----:B0-----:R-:W-:-:S04]  /*0060*/  VIADD R1, R1, 0xfffffca0 ;  /* 0xfffffca001017836 */ /* 0x001fc80000000000 */
[----:B------:R-:W0:Y:S08]  /*0070*/  LDC R15, c[0x0][0x248] ;  /* 0x00009200ff0f7b82 */ /* 0x000e300000000800 */
[----:B------:R-:W4:Y:S01]  /*0080*/  LDC.64 R8, c[0x0][0x210] ;  /* 0x00008400ff087b82 */ /* 0x000f220000000a00 */
[----:B--2---:R-:W-:-:S04]  /*0090*/  UIMAD UR4, UR7, UR4, URZ ;  /* 0x00000004070472a4 */ /* 0x004fc8000f8e023f */
[----:B------:R-:W-:Y:S01]  /*00a0*/  USHF.L.U32 UR6, UR4, 0x1, URZ ;  /* 0x0000000104067899 */ /* 0x000fe2000800063f */
[----:B-1----:R-:W-:Y:S02]  /*00b0*/  LOP3.LUT R252, R6, 0x1f, RZ, 0xc0, !PT ;  /* 0x0000001f06fc7812 */ /* 0x002fe400078ec0ff */
[----:B------:R-:W-:-:S03]  /*00c0*/  SHF.R.U32.HI R2, RZ, 0x5, R6 ;  /* 0x00000005ff027819 */ /* 0x000fc60000011606 */
[----:B---3--:R-:W-:Y:S01]  /*00d0*/  IMAD R252, R3, 0x20, R252 ;  /* 0x0000002003fc7824 */ /* 0x008fe200078e02fc */
[----:B------:R-:W-:-:S03]  /*00e0*/  SGXT.U32 R2, R2, 0x2 ;  /* 0x000000020202781a */ /* 0x000fc60000000000 */
[----:B------:R-:W-:Y:S01]  /*00f0*/  IMAD R0, R252, UR5, RZ ;  /* 0x00000005fc007c24 */ /* 0x000fe2000f8e02ff */
[----:B------:R-:W-:Y:S01]  /*0100*/  UIMAD.WIDE UR4, UR4, 0x2, URZ ;  /* 0x00000002040478a5 */ /* 0x000fe2000f8e023f */
[----:B0-----:R-:W-:Y:S02]  /*0110*/  IMAD R5, R2, R15, RZ ;  /* 0x0000000f02057224 */ /* 0x001fe400078e02ff */
[C---:B------:R-:W-:Y:S02]  /*0120*/  IMAD.SHL.U32 R3, R0.reuse, 0x2, RZ ;  /* 0x0000000200037824 */ /* 0x040fe400078e00ff */
[----:B------:R-:W-:Y:S01]  /*0130*/  IMAD.HI R0, R0, 0x2, RZ ;  /* 0x0000000200007827 */ /* 0x000fe200078e02ff */
[----:B------:R-:W-:Y:S02]  /*0140*/  LEA R7, R15, R5, 0x2 ;  /* 0x000000050f077211 */ /* 0x000fe400078e10ff */
[----:B----4-:R-:W-:-:S03]  /*0150*/  IADD3 R2, P0, P1, R3, UR6, R8 ;  /* 0x0000000603027c10 */ /* 0x010fc6000f91e008 */
[----:B------:R-:W-:Y:S01]  /*0160*/  IMAD R3, R15, 0x4, R7 ;  /* 0x000000040f037824 */ /* 0x000fe200078e0207 */
[----:B------:R-:W-:Y:S02]  /*0170*/  IADD3.X R0, R0, UR5, R9, P0, P1 ;  /* 0x0000000500007c10 */ /* 0x000fe400087e2409 */
[-C--:B------:R-:W-:Y:S02]  /*0180*/  LEA R8, P0, R5, R2.reuse, 0x1 ;  /* 0x0000000205087211 */ /* 0x080fe400078008ff */
[----:B------:R-:W-:Y:S02]  /*0190*/  LEA R12, P1, R3, R2, 0x1 ;  /* 0x00000002030c7211 */ /* 0x000fe400078208ff */
[----:B------:R-:W-:Y:S01]  /*01a0*/  LEA.HI.X.SX32 R9, R5, R0, 0x1, P0 ;  /* 0x0000000005097211 */ /* 0x000fe200000f0eff */
[----:B------:R-:W-:Y:S01]  /*01b0*/  IMAD R5, R15, 0x4, R3 ;  /* 0x000000040f057824 */ /* 0x000fe200078e0203 */
[----:B------:R-:W-:Y:S02]  /*01c0*/  LEA R10, P0, R7, R2, 0x1 ;  /* 0x00000002070a7211 */ /* 0x000fe400078008ff */
[----:B------:R-:W-:-:S02]  /*01d0*/  LEA.HI.X.SX32 R13, R3, R0, 0x1, P1 ;  /* 0x00000000030d7211 */ /* 0x000fc400008f0eff */
[----:B------:R-:W-:Y:S01]  /*01e0*/  LEA.HI.X.SX32 R11, R7, R0, 0x1, P0 ;  /* 0x00000000070b7211 */ /* 0x000fe200000f0eff */
[----:B------:R-:W-:Y:S01]  /*01f0*/  IMAD R7, R15, 0x4, R5 ;  /* 0x000000040f077824 */ /* 0x000fe200078e0205 */
[----:B------:R-:W-:Y:S01]  /*0200*/  LEA R16, P0, R5, R2, 0x1 ;  /* 0x0000000205107211 */ /* 0x000fe200078008ff */
[----:B------:R0:W2:Y:S03]  /*0210*/  LDG.E.U16 R3, desc[UR10][R8.64] ;  /* 0x0000000a08037981 */ /* 0x0000a6000c1e1500 */
[----:B------:R-:W-:Y:S01]  /*0220*/  LEA R21, R15, R7, 0x2 ;  /* 0x000000070f157211 */ /* 0x000fe200078e10ff */
[----:B------:R1:W3:Y:S01]  /*0230*/  LDG.E.U16 R4, desc[UR10][R12.64] ;  /* 0x0000000a0c047981 */ /* 0x0002e2000c1e1500 */
[----:B------:R-:W-:Y:S02]  /*0240*/  LEA.HI.X.SX32 R17, R5, R0, 0x1, P0 ;  /* 0x0000000005117211 */ /* 0x000fe400000f0eff */
[-C--:B------:R-:W-:Y:S01]  /*0250*/  LEA R20, P0, R21, R2.reuse, 0x1 ;  /* 0x0000000215147211 */ /* 0x080fe200078008ff */
[----:B------:R-:W4:Y:S01]  /*0260*/  LDG.E.U16 R5, desc[UR10][R10.64] ;  /* 0x0000000a0a057981 */ /* 0x000f22000c1e1500 */
[----:B------:R-:W-:Y:S01]  /*0270*/  LEA R18, P1, R7, R2, 0x1 ;  /* 0x0000000207127211 */ /* 0x000fe200078208ff */
[----:B0-----:R-:W-:Y:S01]  /*0280*/  IMAD R9, R15, 0x4, R21 ;  /* 0x000000040f097824 */ /* 0x001fe200078e0215 */
[----:B------:R-:W-:-:S03]  /*0290*/  LEA.HI.X.SX32 R21, R21, R0, 0x1, P0 ;  /* 0x0000000015157211 */ /* 0x000fc600000f0eff */
[----:B-1----:R-:W-:Y:S01]  /*02a0*/  IMAD R13, R15, 0x4, R9 ;  /* 0x000000040f0d7824 */ /* 0x002fe200078e0209 */
[----:B------:R-:W-:-:S03]  /*02b0*/  LEA R22, P0, R9, R2, 0x1 ;  /* 0x0000000209167211 */ /* 0x000fc600078008ff */
[----:B------:R-:W-:Y:S01]  /*02c0*/  IMAD R27, R15, 0x4, R13 ;  /* 0x000000040f1b7824 */ /* 0x000fe200078e020d */
[----:B------:R-:W-:Y:S02]  /*02d0*/  LEA.HI.X.SX32 R23, R9, R0, 0x1, P0 ;  /* 0x0000000009177211 */ /* 0x000fe400000f0eff */
[----:B------:R-:W-:Y:S01]  /*02e0*/  LEA R24, P0, R13, R2, 0x1 ;  /* 0x000000020d187211 */ /* 0x000fe200078008ff */
[----:B------:R-:W5:Y:S01]  /*02f0*/  LDG.E.U16 R9, desc[UR10][R20.64] ;  /* 0x0000000a14097981 */ /* 0x000f62000c1e1500 */
[----:B------:R-:W-:Y:S02]  /*0300*/  LEA R29, R15, R27, 0x2 ;  /* 0x0000001b0f1d7211 */ /* 0x000fe400078e10ff */
[-C--:B------:R-:W-:Y:S01]  /*0310*/  LEA.HI.X.SX32 R25, R13, R0.reuse, 0x1, P0 ;  /* 0x000000000d197211 */ /* 0x080fe200000f0eff */
[----:B------:R-:W4:Y:S02]  /*0320*/  LDG.E.U16 R10, desc[UR10][R22.64] ;  /* 0x0000000a160a7981 */ /* 0x000f24000c1e1500 */
[----:B------:R-:W-:Y:S01]  /*0330*/  IMAD R13, R15, 0x4, R29 ;  /* 0x000000040f0d7824 */ /* 0x000fe200078e021d */
[----:B------:R-:W-:Y:S01]  /*0340*/  LEA.HI.X.SX32 R19, R7, R0, 0x1, P1 ;  /* 0x0000000007137211 */ /* 0x000fe200008f0eff */
[----:B------:R-:W5:Y:S04]  /*0350*/  LDG.E.U16 R11, desc[UR10][R24.64] ;  /* 0x0000000a180b7981 */ /* 0x000f68000c1e1500 */
[----:B------:R0:W5:Y:S01]  /*0360*/  LDG.E.U16 R7, desc[UR10][R16.64] ;  /* 0x0000000a10077981 */ /* 0x000162000c1e1500 */
[----:B------:R-:W-:-:S02]  /*0370*/  LEA R26, P1, R27, R2, 0x1 ;  /* 0x000000021b1a7211 */ /* 0x000fc400078208ff */
[----:B------:R-:W-:Y:S01]  /*0380*/  LEA R28, P0, R29, R2, 0x1 ;  /* 0x000000021d1c7211 */ /* 0x000fe200078008ff */
[----:B------:R1:W4:Y:S01]  /*0390*/  LDG.E.U16 R8, desc[UR10][R18.64] ;  /* 0x0000000a12087981 */ /* 0x000322000c1e1500 */
[----:B0-----:R-:W-:-:S04]  /*03a0*/  IMAD R17, R15, 0x4, R13 ;  /* 0x000000040f117824 */ /* 0x001fc800078e020d */
[----:B------:R-:W-:Y:S01]  /*03b0*/  IMAD R31, R15, 0x4, R17 ;  /* 0x000000040f1f7824 */ /* 0x000fe200078e0211 */
[-C--:B------:R-:W-:Y:S02]  /*03c0*/  LEA.HI.X.SX32 R27, R27, R0.reuse, 0x1, P1 ;  /* 0x000000001b1b7211 */ /* 0x080fe400008f0eff */
[----:B------:R-:W-:Y:S02]  /*03d0*/  LEA.HI.X.SX32 R29, R29, R0, 0x1, P0 ;  /* 0x000000001d1d7211 */ /* 0x000fe400000f0eff */
[----:B------:R-:W-:Y:S01]  /*03e0*/  LEA R33, R15, R31, 0x2 ;  /* 0x0000001f0f217211 */ /* 0x000fe200078e10ff */
[----:B------:R0:W5:Y:S01]  /*03f0*/  LDG.E.U16 R12, desc[UR10][R26.64] ;  /* 0x0000000a1a0c7981 */ /* 0x000162000c1e1500 */
[----:B-1----:R-:W-:-:S04]  /*0400*/  LEA R18, P0, R13, R2, 0x1 ;  /* 0x000000020d127211 */ /* 0x002fc800078008ff */
[----:B------:R-:W-:Y:S02]  /*0410*/  LEA.HI.X.SX32 R19, R13, R0, 0x1, P0 ;  /* 0x000000000d137211 */ /* 0x000fe400000f0eff */
[-C--:B------:R-:W-:Y:S01]  /*0420*/  LEA R20, P0, R17, R2.reuse, 0x1 ;  /* 0x0000000211147211 */ /* 0x080fe200078008ff */
[----:B------:R1:W5:Y:S01]  /*0430*/  LDG.E.U16 R13, desc[UR10][R28.64] ;  /* 0x0000000a1c0d7981 */ /* 0x000362000c1e1500 */
[----:B0-----:R-:W-:Y:S01]  /*0440*/  IMAD R27, R15, 0x4, R33 ;  /* 0x000000040f1b7824 */ /* 0x001fe200078e0221 */
[----:B------:R-:W-:Y:S02]  /*0450*/  LEA R22, P1, R31, R2, 0x1 ;  /* 0x000000021f167211 */ /* 0x000fe400078208ff */
[----:B------:R-:W5:Y:S01]  /*0460*/  LDG.E.U16 R14, desc[UR10][R18.64] ;  /* 0x0000000a120e7981 */ /* 0x000f62000c1e1500 */
[----:B------:R-:W-:Y:S02]  /*0470*/  LEA.HI.X.SX32 R21, R17, R0, 0x1, P0 ;  /* 0x0000000011157211 */ /* 0x000fe400000f0eff */
[----:B------:R-:W-:Y:S01]  /*0480*/  LEA R24, P0, R33, R2, 0x1 ;  /* 0x0000000221187211 */ /* 0x000fe200078008ff */
[----:B-1----:R-:W-:Y:S01]  /*0490*/  IMAD R29, R15, 0x4, R27 ;  /* 0x000000040f1d7824 */ /* 0x002fe200078e021b */
[-C--:B------:R-:W-:Y:S01]  /*04a0*/  LEA.HI.X.SX32 R23, R31, R0.reuse, 0x1, P1 ;  /* 0x000000001f177211 */ /* 0x080fe200008f0eff */
[----:B------:R-:W5:Y:S02]  /*04b0*/  LDG.E.U16 R16, desc[UR10][R20.64] ;  /* 0x0000000a14107981 */ /* 0x000f64000c1e1500 */
[----:B------:R-:W-:Y:S01]  /*04c0*/  IMAD R31, R15, 0x4, R29 ;  /* 0x000000040f1f7824 */ /* 0x000fe200078e021d */
[----:B------:R-:W-:Y:S01]  /*04d0*/  LEA.HI.X.SX32 R25, R33, R0, 0x1, P0 ;  /* 0x0000000021197211 */ /* 0x000fe200000f0eff */
[----:B------:R0:W2:Y:S01]  /*04e0*/  LDG.E.U16 R17, desc[UR10][R22.64] ;  /* 0x0000000a16117981 */ /* 0x0000a2000c1e1500 */
[----:B------:R-:W-:-:S02]  /*04f0*/  LEA R26, P0, R27, R2, 0x1 ;  /* 0x000000021b1a7211 */ /* 0x000fc400078008ff */
[----:B------:R-:W-:Y:S01]  /*0500*/  LEA R33, R15, R31, 0x2 ;  /* 0x0000001f0f217211 */ /* 0x000fe200078e10ff */
[----:B------:R1:W5:Y:S01]  /*0510*/  LDG.E.U16 R18, desc[UR10][R24.64] ;  /* 0x0000000a18127981 */ /* 0x000362000c1e1500 */
[----:B------:R-:W-:Y:S02]  /*0520*/  LEA.HI.X.SX32 R27, R27, R0, 0x1, P0 ;  /* 0x000000001b1b7211 */ /* 0x000fe400000f0eff */
[----:B------:R-:W-:Y:S01]  /*0530*/  LEA R28, P0, R29, R2, 0x1 ;  /* 0x000000021d1c7211 */ /* 0x000fe200078008ff */
[----:B0-----:R-:W-:-:S03]  /*0540*/  IMAD R23, R15, 0x4, R33 ;  /* 0x000000040f177824 */ /* 0x001fc600078e0221 */
[----:B------:R-:W-:Y:S01]  /*0550*/  LEA.HI.X.SX32 R29, R29, R0, 0x1, P0 ;  /* 0x000000001d1d7211 */ /* 0x000fe200000f0eff */
[----:B------:R0:W5:Y:S01]  /*0560*/  LDG.E.U16 R19, desc[UR10][R26.64] ;  /* 0x0000000a1a137981 */ /* 0x000162000c1e1500 */
[-C--:B------:R-:W-:Y:S01]  /*0570*/  LEA R32, P0, R33, R2.reuse, 0x1 ;  /* 0x0000000221207211 */ /* 0x080fe200078008ff */
[----:B-1----:R-:W-:Y:S01]  /*0580*/  IMAD R25, R15, 0x4, R23 ;  /* 0x000000040f197824 */ /* 0x002fe200078e0217 */
[----:B------:R-:W-:Y:S01]  /*0590*/  LEA R30, P1, R31, R2, 0x1 ;  /* 0x000000021f1e7211 */ /* 0x000fe200078208ff */
[----:B------:R1:W5:Y:S01]  /*05a0*/  LDG.E.U16 R20, desc[UR10][R28.64] ;  /* 0x0000000a1c147981 */ /* 0x000362000c1e1500 */
[----:B------:R-:W-:Y:S01]  /*05b0*/  LEA.HI.X.SX32 R33, R33, R0, 0x1, P0 ;  /* 0x0000000021217211 */ /* 0x000fe200000f0eff */
[----:B------:R-:W-:Y:S01]  /*05c0*/  IMAD R39, R15, 0x4, R25 ;  /* 0x000000040f277824 */ /* 0x000fe200078e0219 */
[----:B------:R-:W-:Y:S02]  /*05d0*/  LEA R34, P0, R23, R2, 0x1 ;  /* 0x0000000217227211 */ /* 0x000fe400078008ff */
[-C--:B------:R-:W-:Y:S01]  /*05e0*/  LEA.HI.X.SX32 R31, R31, R0.reuse, 0x1, P1 ;  /* 0x000000001f1f7211 */ /* 0x080fe200008f0eff */
[----:B------:R-:W5:Y:S01]  /*05f0*/  LDG.E.U16 R22, desc[UR10][R32.64] ;  /* 0x0000000a20167981 */ /* 0x000f62000c1e1500 */
[----:B------:R-:W-:-:S02]  /*0600*/  LEA.HI.X.SX32 R35, R23, R0, 0x1, P0 ;  /* 0x0000000017237211 */ /* 0x000fc400000f0eff */
[----:B------:R-:W-:Y:S01]  /*0610*/  LEA R36, P0, R25, R2, 0x1 ;  /* 0x0000000219247211 */ /* 0x000fe200078008ff */
[----:B------:R1:W5:Y:S01]  /*0620*/  LDG.E.U16 R21, desc[UR10][R30.64] ;  /* 0x0000000a1e157981 */ /* 0x000362000c1e1500 */
[----:B0-----:R-:W-:Y:S02]  /*0630*/  LEA R27, R15, R39, 0x2 ;  /* 0x000000270f1b7211 */ /* 0x001fe400078e10ff */
[----:B------:R-:W-:Y:S01]  /*0640*/  LEA.HI.X.SX32 R37, R25, R0, 0x1, P0 ;  /* 0x0000000019257211 */ /* 0x000fe200000f0eff */
[----:B------:R-:W5:Y:S01]  /*0650*/  LDG.E.U16 R23, desc[UR10][R34.64] ;  /* 0x0000000a22177981 */ /* 0x000f62000c1e1500 */
[-C--:B------:R-:W-:Y:S01]  /*0660*/  LEA R40, P0, R27, R2.reuse, 0x1 ;  /* 0x000000021b287211 */ /* 0x080fe200078008ff */
[----:B-1----:R-:W-:Y:S01]  /*0670*/  IMAD R29, R15, 0x4, R27 ;  /* 0x000000040f1d7824 */ /* 0x002fe200078e021b */
[----:B------:R-:W-:Y:S01]  /*0680*/  LEA R38, P1, R39, R2, 0x1 ;  /* 0x0000000227267211 */ /* 0x000fe200078208ff */
[----:B------:R0:W5:Y:S01]  /*0690*/  LDG.E.U16 R24, desc[UR10][R36.64] ;  /* 0x0000000a24187981 */ /* 0x000162000c1e1500 */
[----:B------:R-:W-:Y:S01]  /*06a0*/  LEA.HI.X.SX32 R41, R27, R0, 0x1, P0 ;  /* 0x000000001b297211 */ /* 0x000fe200000f0eff */
[----:B------:R-:W-:Y:S01]  /*06b0*/  IMAD R27, R15, 0x4, R29 ;  /* 0x000000040f1b7824 */ /* 0x000fe200078e021d */
[----:B------:R-:W-:-:S02]  /*06c0*/  LEA R30, P0, R29, R2, 0x1 ;  /* 0x000000021d1e7211 */ /* 0x000fc400078008ff */
[-C--:B------:R-:W-:Y:S01]  /*06d0*/  LEA.HI.X.SX32 R39, R39, R0.reuse, 0x1, P1 ;  /* 0x0000000027277211 */ /* 0x080fe200008f0eff */
[----:B------:R-:W5:Y:S01]  /*06e0*/  LDG.E.U16 R26, desc[UR10][R40.64] ;  /* 0x0000000a281a7981 */ /* 0x000f62000c1e1500 */
[----:B------:R-:W-:Y:S01]  /*06f0*/  LEA.HI.X.SX32 R31, R29, R0, 0x1, P0 ;  /* 0x000000001d1f7211 */ /* 0x000fe200000f0eff */
[----:B------:R-:W-:Y:S01]  /*0700*/  IMAD R29, R15, 0x4, R27 ;  /* 0x000000040f1d7824 */ /* 0x000fe200078e021b */
[----:B------:R-:W-:Y:S01]  /*0710*/  LEA R32, P0, R27, R2, 0x1 ;  /* 0x000000021b207211 */ /* 0x000fe200078008ff */
[----:B------:R1:W5:Y:S03]  /*0720*/  LDG.E.U16 R25, desc[UR10][R38.64] ;  /* 0x0000000a26197981 */ /* 0x000366000c1e1500 */
[----:B------:R-:W-:Y:S02]  /*0730*/  LEA R43, R15, R29, 0x2 ;  /* 0x0000001d0f2b7211 */ /* 0x000fe400078e10ff */
[----:B------:R-:W-:-:S02]  /*0740*/  LEA.HI.X.SX32 R33, R27, R0, 0x1, P0 ;  /* 0x000000001b217211 */ /* 0x000fc400000f0eff */
[----:B0-----:R-:W-:Y:S01]  /*0750*/  LEA R36, P0, R43, R2, 0x1 ;  /* 0x000000022b247211 */ /* 0x001fe200078008ff */
[----:B------:R-:W5:Y:S01]  /*0760*/  LDG.E.U16 R27, desc[UR10][R30.64] ;  /* 0x0000000a1e1b7981 */ /* 0x000f62000c1e1500 */
[----:B-1----:R-:W-:Y:S02]  /*0770*/  IMAD R39, R15, 0x4, R43 ;  /* 0x000000040f277824 */ /* 0x002fe400078e022b */
[----:B------:R-:W-:Y:S01]  /*0780*/  LEA.HI.X.SX32 R37, R43, R0, 0x1, P0 ;  /* 0x000000002b257211 */ /* 0x000fe200000f0eff */
[----:B------:R-:W5:Y:S01]  /*0790*/  LDG.E.U16 R28, desc[UR10][R32.64] ;  /* 0x0000000a201c7981 */ /* 0x000f62000c1e1500 */
[----:B------:R-:W-:Y:S01]  /*07a0*/  IMAD R41, R15, 0x4, R39 ;  /* 0x000000040f297824 */ /* 0x000fe200078e0227 */
[----:B------:R-:W-:-:S03]  /*07b0*/  LEA R34, P1, R29, R2, 0x1 ;  /* 0x000000021d227211 */ /* 0x000fc600078208ff */
[----:B------:R-:W-:Y:S01]  /*07c0*/  IMAD R43, R15, 0x4, R41 ;  /* 0x000000040f2b7824 */ /* 0x000fe200078e0229 */
[----:B------:R-:W-:Y:S01]  /*07d0*/  LEA R38, P0, R39, R2, 0x1 ;  /* 0x0000000227267211 */ /* 0x000fe200078008ff */
[----:B------:R-:W5:Y:S01]  /*07e0*/  LDG.E.U16 R30, desc[UR10][R36.64] ;  /* 0x0000000a241e7981 */ /* 0x000f62000c1e1500 */
[-C--:B------:R-:W-:Y:S02]  /*07f0*/  LEA.HI.X.SX32 R35, R29, R0.reuse, 0x1, P1 ;  /* 0x000000001d237211 */ /* 0x080fe400008f0eff */
[----:B------:R-:W-:Y:S02]  /*0800*/  LEA R45, R15, R43, 0x2 ;  /* 0x0000002b0f2d7211 */ /* 0x000fe400078e10ff */
[----:B------:R-:W-:Y:S01]  /*0810*/  LEA.HI.X.SX32 R39, R39, R0, 0x1, P0 ;  /* 0x0000000027277211 */ /* 0x000fe200000f0eff */
[----:B------:R0:W5:Y:S01]  /*0820*/  LDG.E.U16 R29, desc[UR10][R34.64] ;  /* 0x0000000a221d7981 */ /* 0x000162000c1e1500 */
[-C--:B------:R-:W-:Y:S02]  /*0830*/  LEA R40, P0, R41, R2.reuse, 0x1 ;  /* 0x0000000229287211 */ /* 0x080fe400078008ff */
[----:B------:R-:W-:Y:S01]  /*0840*/  LEA R42, P1, R43, R2, 0x1 ;  /* 0x000000022b2a7211 */ /* 0x000fe200078208ff */
[----:B------:R1:W5:Y:S01]  /*0850*/  LDG.E.U16 R31, desc[UR10][R38.64] ;  /* 0x0000000a261f7981 */ /* 0x000362000c1e1500 */
[----:B------:R-:W-:-:S02]  /*0860*/  LEA.HI.X.SX32 R41, R41, R0, 0x1, P0 ;  /* 0x0000000029297211 */ /* 0x000fc400000f0eff */
[----:B------:R-:W-:Y:S01]  /*0870*/  LEA R44, P0, R45, R2, 0x1 ;  /* 0x000000022d2c7211 */ /* 0x000fe200078008ff */
[----:B0-----:R-:W-:-:S03]  /*0880*/  IMAD R35, R15, 0x4, R45 ;  /* 0x000000040f237824 */ /* 0x001fc600078e022d */
[----:B------:R-:W-:Y:S01]  /*0890*/  LEA.HI.X.SX32 R45, R45, R0, 0x1, P0 ;  /* 0x000000002d2d7211 */ /* 0x000fe200000f0eff */
[----:B------:R0:W5:Y:S01]  /*08a0*/  LDG.E.U16 R32, desc[UR10][R40.64] ;  /* 0x0000000a28207981 */ /* 0x000162000c1e1500 */
[----:B------:R-:W-:Y:S01]  /*08b0*/  IMAD R37, R15, 0x4, R35 ;  /* 0x000000040f257824 */ /* 0x000fe200078e0223 */
[----:B------:R-:W-:Y:S02]  /*08c0*/  LEA R46, P0, R35, R2, 0x1 ;  /* 0x00000002232e7211 */ /* 0x000fe400078008ff */
[----:B------:R-:W5:Y:S01]  /*08d0*/  LDG.E.U16 R34, desc[UR10][R44.64] ;  /* 0x0000000a2c227981 */ /* 0x000f62000c1e1500 */
[----:B------:R-:W-:Y:S01]  /*08e0*/  IMAD R51, R15, 0x4, R37 ;  /* 0x000000040f337824 */ /* 0x000fe200078e0225 */
[----:B------:R-:W-:Y:S02]  /*08f0*/  LEA.HI.X.SX32 R47, R35, R0, 0x1, P0 ;  /* 0x00000000232f7211 */ /* 0x000fe400000f0eff */
[----:B------:R-:W-:Y:S02]  /*0900*/  LEA R48, P0, R37, R2, 0x1 ;  /* 0x0000000225307211 */ /* 0x000fe400078008ff */
[----:B-1----:R-:W-:Y:S01]  /*0910*/  LEA R39, R15, R51, 0x2 ;  /* 0x000000330f277211 */ /* 0x002fe200078e10ff */
[----:B------:R-:W5:Y:S01]  /*0920*/  LDG.E.U16 R35, desc[UR10][R46.64] ;  /* 0x0000000a2e237981 */ /* 0x000f62000c1e1500 */
[----:B------:R-:W-:-:S02]  /*0930*/  LEA.HI.X.SX32 R43, R43, R0, 0x1, P1 ;  /* 0x000000002b2b7211 */ /* 0x000fc400008f0eff */
[----:B------:R-:W-:Y:S01]  /*0940*/  LEA.HI.X.SX32 R49, R37, R0, 0x1, P0 ;  /* 0x0000000025317211 */ /* 0x000fe200000f0eff */
[----:B0-----:R-:W-:Y:S01]  /*0950*/  IMAD R41, R15, 0x4, R39 ;  /* 0x000000040f297824 */ /* 0x001fe200078e0227 */
[C---:B------:R-:W-:Y:S01]  /*0960*/  LEA R52, P0, R39.reuse, R2, 0x1 ;  /* 0x0000000227347211 */ /* 0x040fe200078008ff */
[----:B------:R0:W5:Y:S03]  /*0970*/  LDG.E.U16 R33, desc[UR10][R42.64] ;  /* 0x0000000a2a217981 */ /* 0x000166000c1e1500 */
[----:B------:R-:W-:Y:S01]  /*0980*/  LEA.HI.X.SX32 R53, R39, R0, 0x1, P0 ;  /* 0x0000000027357211 */ /* 0x000fe200000f0eff */
[----:B------:R-:W-:Y:S01]  /*0990*/  IMAD R39, R15, 0x4, R41 ;  /* 0x000000040f277824 */ /* 0x000fe200078e0229 */
[-C--:B------:R-:W-:Y:S01]  /*09a0*/  LEA R50, P1, R51, R2.reuse, 0x1 ;  /* 0x0000000233327211 */ /* 0x080fe200078208ff */
[----:B------:R1:W5:Y:S01]  /*09b0*/  LDG.E.U16 R36, desc[UR10][R48.64] ;  /* 0x0000000a30247981 */ /* 0x000362000c1e1500 */
[----:B0-----:R-:W-:-:S03]  /*09c0*/  LEA R42, P0, R41, R2, 0x1 ;  /* 0x00000002292a7211 */ /* 0x001fc600078008ff */
[----:B------:R-:W5:Y:S01]  /*09d0*/  LDG.E.U16 R38, desc[UR10][R52.64] ;  /* 0x0000000a34267981 */ /* 0x000f62000c1e1500 */
[-C--:B------:R-:W-:Y:S01]  /*09e0*/  LEA.HI.X.SX32 R43, R41, R0.reuse, 0x1, P0 ;  /* 0x00000000292b7211 */ /* 0x080fe200000f0eff */
[----:B------:R-:W-:Y:S01]  /*09f0*/  IMAD R41, R15, 0x4, R39 ;  /* 0x000000040f297824 */ /* 0x000fe200078e0227 */
[----:B------:R-:W-:-:S04]  /*0a00*/  LEA.HI.X.SX32 R51, R51, R0, 0x1, P1 ;  /* 0x0000000033337211 */ /* 0x000fc800008f0eff */
[----:B------:R-:W-:Y:S01]  /*0a10*/  LEA R55, R15, R41, 0x2 ;  /* 0x000000290f377211 */ /* 0x000fe200078e10ff */
[----:B------:R0:W5:Y:S01]  /*0a20*/  LDG.E.U16 R37, desc[UR10][R50.64] ;  /* 0x0000000a32257981 */ /* 0x000162000c1e1500 */
[----:B------:R-:W-:-:S04]  /*0a30*/  LEA R44, P0, R39, R2, 0x1 ;  /* 0x00000002272c7211 */ /* 0x000fc800078008ff */
[----:B------:R-:W-:Y:S02]  /*0a40*/  LEA.HI.X.SX32 R45, R39, R0, 0x1, P0 ;  /* 0x00000000272d7211 */ /* 0x000fe400000f0eff */
[----:B-1----:R-:W-:Y:S01]  /*0a50*/  LEA R48, P0, R55, R2, 0x1 ;  /* 0x0000000237307211 */ /* 0x002fe200078008ff */
[----:B------:R-:W5:Y:S01]  /*0a60*/  LDG.E.U16 R39, desc[UR10][R42.64] ;  /* 0x0000000a2a277981 */ /* 0x000f62000c1e1500 */
[----:B0-----:R-:W-:Y:S02]  /*0a70*/  IMAD R51, R15, 0x4, R55 ;  /* 0x000000040f337824 */ /* 0x001fe400078e0237 */
        /* <DEDUP_REMOVED lines=98> */
[----:B------:R-:W-:-:S04]  /*10a0*/  IMAD R77, R15, 0x4, R75 ;  /* 0x000000040f4d7824 */ /* 0x000fc800078e024b */
[----:B------:R-:W-:Y:S01]  /*10b0*/  IMAD R79, R15, 0x4, R77 ;  /* 0x000000040f4f7824 */ /* 0x000fe200078e024d */
[----:B------:R-:W-:Y:S01]  /*10c0*/  LEA R70, P1, R65, R2, 0x1 ;  /* 0x0000000241467211 */ /* 0x000fe200078208ff */
[----:B------:R-:W5:Y:S03]  /*10d0*/  LDG.E.U16 R66, desc[UR10][R72.64] ;  /* 0x0000000a48427981 */ /* 0x000f66000c1e1500 */
[----:B------:R-:W-:Y:S02]  /*10e0*/  LEA R81, R15, R79, 0x2 ;  /* 0x0000004f0f517211 */ /* 0x000fe400078e10ff */
[----:B------:R-:W-:-:S03]  /*10f0*/  LEA.HI.X.SX32 R71, R65, R0, 0x1, P1 ;  /* 0x0000000041477211 */ /* 0x000fc600008f0eff */
[----:B------:R-:W-:Y:S02]  /*1100*/  IMAD R83, R15, 0x4, R81 ;  /* 0x000000040f537824 */ /* 0x000fe400078e0251 */
[----:B------:R0:W5:Y:S01]  /*1110*/  LDG.E.U16 R65, desc[UR10][R70.64] ;  /* 0x0000000a46417981 */ /* 0x000162000c1e1500 */
[----:B------:R-:W-:Y:S01]  /*1120*/  LEA R74, P0, R75, R2, 0x1 ;  /* 0x000000024b4a7211 */ /* 0x000fe200078008ff */
[----:B0-----:R-:W-:-:S03]  /*1130*/  IMAD R71, R15, 0x4, R83 ;  /* 0x000000040f477824 */ /* 0x001fc600078e0253 */
[----:B------:R-:W-:Y:S01]  /*1140*/  LEA.HI.X.SX32 R75, R75, R0, 0x1, P0 ;  /* 0x000000004b4b7211 */ /* 0x000fe200000f0eff */
[----:B------:R-:W-:Y:S01]  /*1150*/  IMAD R73, R15, 0x4, R71 ;  /* 0x000000040f497824 */ /* 0x000fe200078e0247 */
[----:B------:R-:W-:-:S03]  /*1160*/  LEA R76, P0, R77, R2, 0x1 ;  /* 0x000000024d4c7211 */ /* 0x000fc600078008ff */
[----:B------:R0:W5:Y:S01]  /*1170*/  LDG.E.U16 R67, desc[UR10][R74.64] ;  /* 0x0000000a4a437981 */ /* 0x000162000c1e1500 */
[----:B------:R-:W-:Y:S02]  /*1180*/  LEA R89, R15, R73, 0x2 ;  /* 0x000000490f597211 */ /* 0x000fe400078e10ff */
[----:B------:R-:W-:Y:S02]  /*1190*/  LEA.HI.X.SX32 R77, R77, R0, 0x1, P0 ;  /* 0x000000004d4d7211 */ /* 0x000fe400000f0eff */
[----:B------:R-:W-:Y:S01]  /*11a0*/  LEA R80, P0, R81, R2, 0x1 ;  /* 0x0000000251507211 */ /* 0x000fe200078008ff */
[----:B0-----:R-:W-:-:S03]  /*11b0*/  IMAD R75, R15, 0x4, R89 ;  /* 0x000000040f4b7824 */ /* 0x001fc600078e0259 */
[----:B------:R-:W-:Y:S01]  /*11c0*/  LEA.HI.X.SX32 R81, R81, R0, 0x1, P0 ;  /* 0x0000000051517211 */ /* 0x000fe200000f0eff */
[----:B------:R0:W5:Y:S01]  /*11d0*/  LDG.E.U16 R68, desc[UR10][R76.64] ;  /* 0x0000000a4c447981 */ /* 0x000162000c1e1500 */
[-C--:B------:R-:W-:Y:S02]  /*11e0*/  LEA R78, P1, R79, R2.reuse, 0x1 ;  /* 0x000000024f4e7211 */ /* 0x080fe400078208ff */
[----:B------:R-:W-:Y:S01]  /*11f0*/  LEA R82, P0, R83, R2, 0x1 ;  /* 0x0000000253527211 */ /* 0x000fe200078008ff */
[----:B------:R-:W5:Y:S01]  /*1200*/  LDG.E.U16 R70, desc[UR10][R80.64] ;  /* 0x0000000a50467981 */ /* 0x000f62000c1e1500 */
[-C--:B------:R-:W-:Y:S02]  /*1210*/  LEA.HI.X.SX32 R79, R79, R0.reuse, 0x1, P1 ;  /* 0x000000004f4f7211 */ /* 0x080fe400008f0eff */
[----:B------:R-:W-:Y:S01]  /*1220*/  LEA.HI.X.SX32 R83, R83, R0, 0x1, P0 ;  /* 0x0000000053537211 */ /* 0x000fe200000f0eff */
[----:B0-----:R-:W-:Y:S01]  /*1230*/  IMAD R77, R15, 0x4, R75 ;  /* 0x000000040f4d7824 */ /* 0x001fe200078e024b */
[----:B------:R-:W-:Y:S01]  /*1240*/  LEA R84, P0, R71, R2, 0x1 ;  /* 0x0000000247547211 */ /* 0x000fe200078008ff */
[----:B------:R0:W5:Y:S02]  /*1250*/  LDG.E.U16 R69, desc[UR10][R78.64] ;  /* 0x0000000a4e457981 */ /* 0x000164000c1e1500 */
[----:B------:R-:W-:Y:S01]  /*1260*/  IMAD R91, R15, 0x4, R77 ;  /* 0x000000040f5b7824 */ /* 0x000fe200078e024d */
[----:B------:R-:W-:-:S02]  /*1270*/  LEA.HI.X.SX32 R85, R71, R0, 0x1, P0 ;  /* 0x0000000047557211 */ /* 0x000fc400000f0eff */
[-C--:B------:R-:W-:Y:S01]  /*1280*/  LEA R86, P1, R73, R2.reuse, 0x1 ;  /* 0x0000000249567211 */ /* 0x080fe200078208ff */
[----:B------:R1:W5:Y:S01]  /*1290*/  LDG.E.U16 R71, desc[UR10][R82.64] ;  /* 0x0000000a52477981 */ /* 0x000362000c1e1500 */
[----:B------:R-:W-:Y:S02]  /*12a0*/  LEA R93, R15, R91, 0x2 ;  /* 0x0000005b0f5d7211 */ /* 0x000fe400078e10ff */
[C---:B0-----:R-:W-:Y:S01]  /*12b0*/  LEA R78, P0, R89.reuse, R2, 0x1 ;  /* 0x00000002594e7211 */ /* 0x041fe200078008ff */
[----:B------:R0:W5:Y:S03]  /*12c0*/  LDG.E.U16 R72, desc[UR10][R84.64] ;  /* 0x0000000a54487981 */ /* 0x000166000c1e1500 */
[----:B------:R-:W-:Y:S01]  /*12d0*/  LEA.HI.X.SX32 R79, R89, R0, 0x1, P0 ;  /* 0x00000000594f7211 */ /* 0x000fe200000f0eff */
[----:B------:R-:W-:-:S04]  /*12e0*/  IMAD R89, R15, 0x4, R93 ;  /* 0x000000040f597824 */ /* 0x000fc800078e025d */
[----:B------:R-:W-:Y:S01]  /*12f0*/  IMAD R95, R15, 0x4, R89 ;  /* 0x000000040f5f7824 */ /* 0x000fe200078e0259 */
[----:B------:R-:W-:Y:S01]  /*1300*/  LEA R80, P0, R75, R2, 0x1 ;  /* 0x000000024b507211 */ /* 0x000fe200078008ff */
[----:B------:R-:W5:Y:S02]  /*1310*/  LDG.E.U16 R74, desc[UR10][R78.64] ;  /* 0x0000000a4e4a7981 */ /* 0x000f64000c1e1500 */
[----:B------:R-:W-:-:S05]  /*1320*/  IMAD R97, R15, 0x4, R95 ;  /* 0x000000040f617824 */ /* 0x000fca00078e025f */
[----:B------:R-:W-:Y:S02]  /*1330*/  LEA R99, R15, R97, 0x2 ;  /* 0x000000610f637211 */ /* 0x000fe400078e10ff */
[-C--:B------:R-:W-:Y:S02]  /*1340*/  LEA.HI.X.SX32 R87, R73, R0.reuse, 0x1, P1 ;  /* 0x0000000049577211 */ /* 0x080fe400008f0eff */
[----:B------:R-:W-:Y:S01]  /*1350*/  LEA.HI.X.SX32 R81, R75, R0, 0x1, P0 ;  /* 0x000000004b517211 */ /* 0x000fe200000f0eff */
[----:B------:R-:W-:Y:S01]  /*1360*/  IMAD R101, R15, 0x4, R99 ;  /* 0x000000040f657824 */ /* 0x000fe200078e0263 */
[----:B-1----:R-:W-:Y:S01]  /*1370*/  LEA R82, P0, R77, R2, 0x1 ;  /* 0x000000024d527211 */ /* 0x002fe200078008ff */
[----:B------:R1:W5:Y:S02]  /*1380*/  LDG.E.U16 R73, desc[UR10][R86.64] ;  /* 0x0000000a56497981 */ /* 0x000364000c1e1500 */
[----:B------:R-:W-:Y:S01]  /*1390*/  IMAD R103, R15, 0x4, R101 ;  /* 0x000000040f677824 */ /* 0x000fe200078e0265 */
[----:B------:R-:W-:Y:S01]  /*13a0*/  LEA.HI.X.SX32 R83, R77, R0, 0x1, P0 ;  /* 0x000000004d537211 */ /* 0x000fe200000f0eff */
[----:B------:R-:W5:Y:S02]  /*13b0*/  LDG.E.U16 R75, desc[UR10][R80.64] ;  /* 0x0000000a504b7981 */ /* 0x000f64000c1e1500 */
[----:B------:R-:W-:Y:S01]  /*13c0*/  IMAD R105, R15, 0x4, R103 ;  /* 0x000000040f697824 */ /* 0x000fe200078e0267 */
[-C--:B0-----:R-:W-:Y:S01]  /*13d0*/  LEA R84, P1, R91, R2.reuse, 0x1 ;  /* 0x000000025b547211 */ /* 0x081fe200078208ff */
[----:B------:R0:W5:Y:S01]  /*13e0*/  LDG.E.U16 R76, desc[UR10][R82.64] ;  /* 0x0000000a524c7981 */ /* 0x000162000c1e1500 */
[----:B-1----:R-:W-:-:S04]  /*13f0*/  LEA R86, P0, R93, R2, 0x1 ;  /* 0x000000025d567211 */ /* 0x002fc800078008ff */
[----:B------:R-:W-:Y:S02]  /*1400*/  LEA.HI.X.SX32 R87, R93, R0, 0x1, P0 ;  /* 0x000000005d577211 */ /* 0x000fe400000f0eff */
[----:B------:R-:W-:Y:S02]  /*1410*/  LEA R88, P0, R89, R2, 0x1 ;  /* 0x0000000259587211 */ /* 0x000fe400078008ff */
[----:B------:R-:W-:Y:S01]  /*1420*/  LEA R107, R15, R105, 0x2 ;  /* 0x000000690f6b7211 */ /* 0x000fe200078e10ff */
[----:B------:R1:W5:Y:S01]  /*1430*/  LDG.E.U16 R78, desc[UR10][R86.64] ;  /* 0x0000000a564e7981 */ /* 0x000362000c1e1500 */
[-C--:B------:R-:W-:Y:S02]  /*1440*/  LEA.HI.X.SX32 R89, R89, R0.reuse, 0x1, P0 ;  /* 0x0000000059597211 */ /* 0x080fe400000f0eff */
[----:B------:R-:W-:Y:S02]  /*1450*/  LEA.HI.X.SX32 R85, R91, R0, 0x1, P1 ;  /* 0x000000005b557211 */ /* 0x000fe400008f0eff */
[-C--:B------:R-:W-:Y:S01]  /*1460*/  LEA R90, P0, R95, R2.reuse, 0x1 ;  /* 0x000000025f5a7211 */ /* 0x080fe200078008ff */
[----:B------:R-:W-:Y:S01]  /*1470*/  IMAD R109, R15, 0x4, R107 ;  /* 0x000000040f6d7824 */ /* 0x000fe200078e026b */
[----:B------:R-:W-:Y:S01]  /*1480*/  LEA R92, P1, R97, R2, 0x1 ;  /* 0x00000002615c7211 */ /* 0x000fe200078208ff */
[----:B------:R3:W5:Y:S01]  /*1490*/  LDG.E.U16 R79, desc[UR10][R88.64] ;  /* 0x0000000a584f7981 */ /* 0x000762000c1e1500 */
[----:B------:R-:W-:-:S02]  /*14a0*/  LEA.HI.X.SX32 R91, R95, R0, 0x1, P0 ;  /* 0x000000005f5b7211 */ /* 0x000fc400000f0eff */
[----:B------:R-:W-:Y:S01]  /*14b0*/  LEA.HI.X.SX32 R93, R97, R0, 0x1, P1 ;  /* 0x00000000615d7211 */ /* 0x000fe200008f0eff */
[----:B------:R-:W-:Y:S01]  /*14c0*/  IMAD R97, R15, 0x4, R109 ;  /* 0x000000040f617824 */ /* 0x000fe200078e026d */
[C---:B0-----:R-:W-:Y:S01]  /*14d0*/  LEA R82, P0, R99.reuse, R2, 0x1 ;  /* 0x0000000263527211 */ /* 0x041fe200078008ff */
[----:B------:R0:W5:Y:S03]  /*14e0*/  LDG.E.U16 R80, desc[UR10][R90.64] ;  /* 0x0000000a5a507981 */ /* 0x000166000c1e1500 */
[----:B------:R-:W-:Y:S01]  /*14f0*/  LEA.HI.X.SX32 R83, R99, R0, 0x1, P0 ;  /* 0x0000000063537211 */ /* 0x000fe200000f0eff */
[C---:B------:R-:W-:Y:S01]  /*1500*/  IMAD R99, R15.reuse, 0x4, R97 ;  /* 0x000000040f637824 */ /* 0x040fe200078e0261 */
[----:B------:R-:W5:Y:S04]  /*1510*/  LDG.E.U16 R77, desc[UR10][R84.64] ;  /* 0x0000000a544d7981 */ /* 0x000f68000c1e1500 */
[C---:B------:R-:W-:Y:S01]  /*1520*/  LEA R111, R15.reuse, R99, 0x2 ;  /* 0x000000630f6f7211 */ /* 0x040fe200078e10ff */
[----:B------:R-:W5:Y:S04]  /*1530*/  LDG.E.U16 R81, desc[UR10][R92.64] ;  /* 0x0000000a5c517981 */ /* 0x000f68000c1e1500 */
[----:B------:R-:W-:Y:S01]  /*1540*/  IMAD R113, R15, 0x4, R111 ;  /* 0x000000040f717824 */ /* 0x000fe200078e026f */
[----:B-1----:R-:W-:Y:S01]  /*1550*/  LEA R86, P0, R101, R2, 0x1 ;  /* 0x0000000265567211 */ /* 0x002fe200078008ff */
[----:B------:R1:W5:Y:S02]  /*1560*/  LDG.E.U16 R84, desc[UR10][R82.64] ;  /* 0x0000000a52547981 */ /* 0x000364000c1e1500 */
[----:B------:R-:W-:Y:S01]  /*1570*/  IMAD R115, R15, 0x4, R113 ;  /* 0x000000040f737824 */ /* 0x000fe200078e0271 */
[----:B------:R-:W-:-:S03]  /*1580*/  LEA.HI.X.SX32 R87, R101, R0, 0x1, P0 ;  /* 0x0000000065577211 */ /* 0x000fc600000f0eff */
[----:B------:R-:W-:Y:S01]  /*1590*/  IMAD R117, R15, 0x4, R115 ;  /* 0x000000040f757824 */ /* 0x000fe200078e0273 */
[----:B---3--:R-:W-:Y:S01]  /*15a0*/  LEA R88, P0, R103, R2, 0x1 ;  /* 0x0000000267587211 */ /* 0x008fe200078008ff */
[----:B------:R3:W5:Y:S03]  /*15b0*/  LDG.E.U16 R85, desc[UR10][R86.64] ;  /* 0x0000000a56557981 */ /* 0x000766000c1e1500 */
[----:B------:R-:W-:Y:S02]  /*15c0*/  LEA R119, R15, R117, 0x2 ;  /* 0x000000750f777211 */ /* 0x000fe400078e10ff */
[----:B------:R-:W-:Y:S02]  /*15d0*/  LEA.HI.X.SX32 R89, R103, R0, 0x1, P0 ;  /* 0x0000000067597211 */ /* 0x000fe400000f0eff */
[-C--:B0-----:R-:W-:Y:S01]  /*15e0*/  LEA R90, P0, R107, R2.reuse, 0x1 ;  /* 0x000000026b5a7211 */ /* 0x081fe200078008ff */
[----:B------:R-:W-:Y:S01]  /*15f0*/  IMAD R121, R15, 0x4, R119 ;  /* 0x000000040f797824 */ /* 0x000fe200078e0277 */
[----:B------:R-:W-:Y:S01]  /*1600*/  LEA R94, P1, R105, R2, 0x1 ;  /* 0x00000002695e7211 */ /* 0x000fe200078208ff */
[----:B------:R0:W5:Y:S01]  /*1610*/  LDG.E.U16 R100, desc[UR10][R88.64] ;  /* 0x0000000a58647981 */ /* 0x000162000c1e1500 */
[----:B------:R-:W-:Y:S01]  /*1620*/  LEA.HI.X.SX32 R91, R107, R0, 0x1, P0 ;  /* 0x000000006b5b7211 */ /* 0x000fe200000f0eff */
[----:B------:R-:W-:Y:S01]  /*1630*/  IMAD R123, R15, 0x4, R121 ;  /* 0x000000040f7b7824 */ /* 0x000fe200078e0279 */
[----:B-1----:R-:W-:-:S03]  /*1640*/  LEA R82, P0, R109, R2, 0x1 ;  /* 0x000000026d527211 */ /* 0x002fc600078008ff */
[----:B------:R-:W-:Y:S01]  /*1650*/  IMAD R125, R15, 0x4, R123 ;  /* 0x000000040f7d7824 */ /* 0x000fe200078e027b */
[----:B------:R-:W-:Y:S01]  /*1660*/  LEA.HI.X.SX32 R83, R109, R0, 0x1, P0 ;  /* 0x000000006d537211 */ /* 0x000fe200000f0eff */
[----:B------:R1:W5:Y:S01]  /*1670*/  LDG.E.U16 R102, desc[UR10][R90.64] ;  /* 0x0000000a5a667981 */ /* 0x000362000c1e1500 */
[----:B---3--:R-:W-:Y:S02]  /*1680*/  LEA R86, P0, R97, R2, 0x1 ;  /* 0x0000000261567211 */ /* 0x008fe400078008ff */
[-C--:B------:R-:W-:Y:S01]  /*1690*/  LEA.HI.X.SX32 R95, R105, R0.reuse, 0x1, P1 ;  /* 0x00000000695f7211 */ /* 0x080fe200008f0eff */
[----:B------:R-:W3:Y:S01]  /*16a0*/  LDG.E.U16 R103, desc[UR10][R82.64] ;  /* 0x0000000a52677981 */ /* 0x000ee2000c1e1500 */
[----:B------:R-:W-:Y:S02]  /*16b0*/  LEA.HI.X.SX32 R87, R97, R0, 0x1, P0 ;  /* 0x0000000061577211 */ /* 0x000fe400000f0eff */
[----:B0-----:R-:W-:Y:S01]  /*16c0*/  LEA R88, P1, R99, R2, 0x1 ;  /* 0x0000000263587211 */ /* 0x001fe200078208ff */
[----:B------:R0:W3:Y:S01]  /*16d0*/  LDG.E.U16 R101, desc[UR10][R94.64] ;  /* 0x0000000a5e657981 */ /* 0x0000e2000c1e1500 */
[----:B------:R-:W-:-:S02]  /*16e0*/  LEA R97, R15, R125, 0x2 ;  /* 0x0000007d0f617211 */ /* 0x000fc400078e10ff */
[----:B------:R-:W-:Y:S01]  /*16f0*/  LEA R92, P0, R111, R2, 0x1 ;  /* 0x000000026f5c7211 */ /* 0x000fe200078008ff */
[----:B------:R-:W3:Y:S01]  /*1700*/  LDG.E.U16 R104, desc[UR10][R86.64] ;  /* 0x0000000a56687981 */ /* 0x000ee2000c1e1500 */
[-C--:B------:R-:W-:Y:S01]  /*1710*/  LEA.HI.X.SX32 R89, R99, R0.reuse, 0x1, P1 ;  /* 0x0000000063597211 */ /* 0x080fe200008f0eff */
[----:B------:R-:W-:Y:S01]  /*1720*/  IMAD R99, R15, 0x4, R97 ;  /* 0x000000040f637824 */ /* 0x000fe200078e0261 */
[----:B------:R-:W-:Y:S02]  /*1730*/  LEA.HI.X.SX32 R93, R111, R0, 0x1, P0 ;  /* 0x000000006f5d7211 */ /* 0x000fe400000f0eff */
[-C--:B-1----:R-:W-:Y:S01]  /*1740*/  LEA R90, P0, R113, R2.reuse, 0x1 ;  /* 0x00000002715a7211 */ /* 0x082fe200078008ff */
[----:B------:R-:W-:Y:S01]  /*1750*/  IMAD R127, R15, 0x4, R99 ;  /* 0x000000040f7f7824 */ /* 0x000fe200078e0263 */
[----:B0-----:R-:W-:Y:S01]  /*1760*/  LEA R94, P1, R117, R2, 0x1 ;  /* 0x00000002755e7211 */ /* 0x001fe200078208ff */
[----:B------:R-:W3:Y:S01]  /*1770*/  LDG.E.U16 R105, desc[UR10][R88.64] ;  /* 0x0000000a58697981 */ /* 0x000ee2000c1e1500 */
[----:B------:R-:W-:Y:S01]  /*1780*/  LEA.HI.X.SX32 R91, R113, R0, 0x1, P0 ;  /* 0x00000000715b7211 */ /* 0x000fe200000f0eff */
[----:B------:R-:W-:Y:S01]  /*1790*/  IMAD R113, R15, 0x4, R127 ;  /* 0x000000040f717824 */ /* 0x000fe200078e027f */
[----:B------:R-:W-:Y:S01]  /*17a0*/  LEA R82, P0, R115, R2, 0x1 ;  /* 0x0000000273527211 */ /* 0x000fe200078008ff */
[----:B------:R-:W3:Y:S03]  /*17b0*/  LDG.E.U16 R106, desc[UR10][R92.64] ;  /* 0x0000000a5c6a7981 */ /* 0x000ee6000c1e1500 */
[----:B------:R-:W-:Y:S01]  /*17c0*/  LEA R129, R15, R113, 0x2 ;  /* 0x000000710f817211 */ /* 0x000fe200078e10ff */
[----:B------:R0:W3:Y:S01]  /*17d0*/  LDG.E.U16 R107, desc[UR10][R90.64] ;  /* 0x0000000a5a6b7981 */ /* 0x0000e2000c1e1500 */
[----:B------:R-:W-:-:S03]  /*17e0*/  LEA.HI.X.SX32 R83, R115, R0, 0x1, P0 ;  /* 0x0000000073537211 */ /* 0x000fc600000f0eff */
[----:B------:R-:W-:Y:S01]  /*17f0*/  IMAD R115, R15, 0x4, R129 ;  /* 0x000000040f737824 */ /* 0x000fe200078e0281 */
[----:B------:R-:W-:Y:S01]  /*1800*/  LEA.HI.X.SX32 R95, R117, R0, 0x1, P1 ;  /* 0x00000000755f7211 */ /* 0x000fe200008f0eff */
[----:B------:R1:W3:Y:S01]  /*1810*/  LDG.E.U16 R108, desc[UR10][R82.64] ;  /* 0x0000000a526c7981 */ /* 0x0002e2000c1e1500 */
[-C--:B------:R-:W-:Y:S01]  /*1820*/  LEA R110, P0, R119, R2.reuse, 0x1 ;  /* 0x00000002776e7211 */ /* 0x080fe200078008ff */
[----:B------:R-:W-:Y:S01]  /*1830*/  IMAD R117, R15, 0x4, R115 ;  /* 0x000000040f757824 */ /* 0x000fe200078e0273 */
[----:B0-----:R-:W-:Y:S01]  /*1840*/  LEA R90, P1, R125, R2, 0x1 ;  /* 0x000000027d5a7211 */ /* 0x001fe200078208ff */
[----:B------:R-:W3:Y:S01]  /*1850*/  LDG.E.U16 R109, desc[UR10][R94.64] ;  /* 0x0000000a5e6d7981 */ /* 0x000ee2000c1e1500 */
[----:B------:R-:W-:Y:S01]  /*1860*/  LEA.HI.X.SX32 R111, R119, R0, 0x1, P0 ;  /* 0x00000000776f7211 */ /* 0x000fe200000f0eff */
[----:B------:R-:W-:Y:S01]  /*1870*/  IMAD R119, R15, 0x4, R117 ;  /* 0x000000040f777824 */ /* 0x000fe200078e0275 */
[----:B------:R-:W-:-:S03]  /*1880*/  LEA R86, P0, R121, R2, 0x1 ;  /* 0x0000000279567211 */ /* 0x000fc600078008ff */
[----:B------:R0:W3:Y:S01]  /*1890*/  LDG.E.U16 R110, desc[UR10][R110.64] ;  /* 0x0000000a6e6e7981 */ /* 0x0000e2000c1e1500 */
[----:B------:R-:W-:Y:S02]  /*18a0*/  LEA R131, R15, R119, 0x2 ;  /* 0x000000770f837211 */ /* 0x000fe400078e10ff */
[----:B------:R-:W-:-:S03]  /*18b0*/  LEA.HI.X.SX32 R87, R121, R0, 0x1, P0 ;  /* 0x0000000079577211 */ /* 0x000fc600000f0eff */
[----:B------:R-:W-:Y:S01]  /*18c0*/  IMAD R121, R15, 0x4, R131 ;  /* 0x000000040f797824 */ /* 0x000fe200078e0283 */
[----:B------:R-:W-:Y:S01]  /*18d0*/  LEA R88, P0, R123, R2, 0x1 ;  /* 0x000000027b587211 */ /* 0x000fe200078008ff */
[----:B------:R4:W3:Y:S02]  /*18e0*/  LDG.E.U16 R112, desc[UR10][R86.64] ;  /* 0x0000000a56707981 */ /* 0x0008e4000c1e1500 */
[----:B------:R-:W-:Y:S01]  /*18f0*/  IMAD R133, R15, 0x4, R121 ;  /* 0x000000040f857824 */ /* 0x000fe200078e0279 */
[----:B------:R-:W-:-:S03]  /*1900*/  LEA.HI.X.SX32 R89, R123, R0, 0x1, P0 ;  /* 0x000000007b597211 */ /* 0x000fc600000f0eff */
[----:B------:R-:W-:Y:S01]  /*1910*/  IMAD R123, R15, 0x4, R133 ;  /* 0x000000040f7b7824 */ /* 0x000fe200078e0285 */
[----:B-1----:R-:W-:Y:S01]  /*1920*/  LEA R82, P0, R97, R2, 0x1 ;  /* 0x0000000261527211 */ /* 0x002fe200078008ff */
[----:B------:R1:W3:Y:S03]  /*1930*/  LDG.E.U16 R114, desc[UR10][R88.64] ;  /* 0x0000000a58727981 */ /* 0x0002e6000c1e1500 */
[----:B0-----:R-:W-:Y:S02]  /*1940*/  LEA R111, R15, R123, 0x2 ;  /* 0x0000007b0f6f7211 */ /* 0x001fe400078e10ff */
[----:B------:R-:W-:-:S03]  /*1950*/  LEA.HI.X.SX32 R91, R125, R0, 0x1, P1 ;  /* 0x000000007d5b7211 */ /* 0x000fc600008f0eff */
[----:B------:R-:W-:Y:S01]  /*1960*/  IMAD R125, R15, 0x4, R111 ;  /* 0x000000040f7d7824 */ /* 0x000fe200078e026f */
[----:B------:R-:W-:Y:S01]  /*1970*/  LEA.HI.X.SX32 R83, R97, R0, 0x1, P0 ;  /* 0x0000000061537211 */ /* 0x000fe200000f0eff */
[----:B------:R-:W3:Y:S01]  /*1980*/  LDG.E.U16 R116, desc[UR10][R90.64] ;  /* 0x0000000a5a747981 */ /* 0x000ee2000c1e1500 */
[-C--:B------:R-:W-:Y:S01]  /*1990*/  LEA R92, P0, R99, R2.reuse, 0x1 ;  /* 0x00000002635c7211 */ /* 0x080fe200078008ff */
[----:B------:R-:W-:Y:S01]  /*19a0*/  IMAD R135, R15, 0x4, R125 ;  /* 0x000000040f877824 */ /* 0x000fe200078e027d */
[----:B------:R-:W-:Y:S01]  /*19b0*/  LEA R94, P1, R115, R2, 0x1 ;  /* 0x00000002735e7211 */ /* 0x000fe200078208ff */
[----:B------:R-:W3:Y:S01]  /*19c0*/  LDG.E.U16 R118, desc[UR10][R82.64] ;  /* 0x0000000a52767981 */ /* 0x000ee2000c1e1500 */
[----:B------:R-:W-:Y:S01]  /*19d0*/  LEA.HI.X.SX32 R93, R99, R0, 0x1, P0 ;  /* 0x00000000635d7211 */ /* 0x000fe200000f0eff */
[----:B------:R-:W-:Y:S01]  /*19e0*/  IMAD R137, R15, 0x4, R135 ;  /* 0x000000040f897824 */ /* 0x000fe200078e0287 */
[----:B----4-:R-:W-:Y:S02]  /*19f0*/  LEA R86, P0, R113, R2, 0x1 ;  /* 0x0000000271567211 */ /* 0x010fe400078008ff */
[-C--:B------:R-:W-:Y:S01]  /*1a00*/  LEA.HI.X.SX32 R95, R115, R0.reuse, 0x1, P1 ;  /* 0x00000000735f7211 */ /* 0x080fe200008f0eff */
[----:B------:R-:W4:Y:S01]  /*1a10*/  LDG.E.U16 R120, desc[UR10][R92.64] ;  /* 0x0000000a5c787981 */ /* 0x000f22000c1e1500 */
[----:B------:R-:W-:-:S02]  /*1a20*/  LEA.HI.X.SX32 R87, R113, R0, 0x1, P0 ;  /* 0x0000000071577211 */ /* 0x000fc400000f0eff */
[----:B------:R-:W-:Y:S01]  /*1a30*/  LEA R113, R15, R137, 0x2 ;  /* 0x000000890f717211 */ /* 0x000fe200078e10ff */
[----:B------:R-:W4:Y:S01]  /*1a40*/  LDG.E.U16 R126, desc[UR10][R94.64] ;  /* 0x0000000a5e7e7981 */ /* 0x000f22000c1e1500 */
[----:B------:R-:W-:-:S03]  /*1a50*/  LEA R96, P0, R119, R2, 0x1 ;  /* 0x0000000277607211 */ /* 0x000fc600078008ff */
[----:B------:R-:W-:Y:S01]  /*1a60*/  IMAD R115, R15, 0x4, R113 ;  /* 0x000000040f737824 */ /* 0x000fe200078e0271 */
[----:B------:R-:W-:Y:S01]  /*1a70*/  LEA.HI.X.SX32 R97, R119, R0, 0x1, P0 ;  /* 0x0000000077617211 */ /* 0x000fe200000f0eff */
[----:B------:R0:W4:Y:S02]  /*1a80*/  LDG.E.U16 R122, desc[UR10][R86.64] ;  /* 0x0000000a567a7981 */ /* 0x000124000c1e1500 */
[----:B------:R-:W-:Y:S01]  /*1a90*/  IMAD R119, R15, 0x4, R115 ;  /* 0x000000040f777824 */ /* 0x000fe200078e0273 */
[----:B------:R-:W-:Y:S01]  /*1aa0*/  LEA R98, P0, R121, R2, 0x1 ;  /* 0x0000000279627211 */ /* 0x000fe200078008ff */
[----:B------:R2:W4:Y:S02]  /*1ab0*/  LDG.E.U16 R128, desc[UR10][R96.64] ;  /* 0x0000000a60807981 */ /* 0x000524000c1e1500 */
[----:B------:R-:W-:Y:S01]  /*1ac0*/  IMAD R139, R15, 0x4, R119 ;  /* 0x000000040f8b7824 */ /* 0x000fe200078e0277 */
[----:B------:R-:W-:Y:S02]  /*1ad0*/  LEA.HI.X.SX32 R99, R121, R0, 0x1, P0 ;  /* 0x0000000079637211 */ /* 0x000fe400000f0eff */
[----:B-1----:R-:W-:-:S02]  /*1ae0*/  LEA R88, P1, R123, R2, 0x1 ;  /* 0x000000027b587211 */ /* 0x002fc400078208ff */
[----:B------:R-:W-:Y:S01]  /*1af0*/  LEA R121, R15, R139, 0x2 ;  /* 0x0000008b0f797211 */ /* 0x000fe200078e10ff */
[----:B------:R1:W4:Y:S01]  /*1b00*/  LDG.E.U16 R130, desc[UR10][R98.64] ;  /* 0x0000000a62827981 */ /* 0x000322000c1e1500 */
[----:B------:R-:W-:Y:S02]  /*1b10*/  LEA.HI.X.SX32 R89, R123, R0, 0x1, P1 ;  /* 0x000000007b597211 */ /* 0x000fe400008f0eff */
[-C--:B0-----:R-:W-:Y:S01]  /*1b20*/  LEA R86, P0, R125, R2.reuse, 0x1 ;  /* 0x000000027d567211 */ /* 0x081fe200078008ff */
[----:B------:R-:W-:Y:S01]  /*1b30*/  IMAD R123, R15, 0x4, R121 ;  /* 0x000000040f7b7824 */ /* 0x000fe200078e0279 */
[----:B------:R-:W-:Y:S01]  /*1b40*/  LEA R82, P1, R115, R2, 0x1 ;  /* 0x0000000273527211 */ /* 0x000fe200078208ff */
[----:B------:R-:W4:Y:S01]  /*1b50*/  LDG.E.U16 R132, desc[UR10][R88.64] ;  /* 0x0000000a58847981 */ /* 0x000f22000c1e1500 */
[----:B------:R-:W-:Y:S01]  /*1b60*/  LEA.HI.X.SX32 R87, R125, R0, 0x1, P0 ;  /* 0x000000007d577211 */ /* 0x000fe200000f0eff */
[----:B------:R-:W-:Y:S01]  /*1b70*/  IMAD R125, R15, 0x4, R123 ;  /* 0x000000040f7d7824 */ /* 0x000fe200078e027b */
[----:B------:R-:W-:-:S03]  /*1b80*/  LEA R90, P0, R137, R2, 0x1 ;  /* 0x00000002895a7211 */ /* 0x000fc600078008ff */
[----:B------:R-:W-:Y:S01]  /*1b90*/  IMAD R141, R15, 0x4, R125 ;  /* 0x000000040f8d7824 */ /* 0x000fe200078e027d */
[-C--:B------:R-:W-:Y:S01]  /*1ba0*/  LEA.HI.X.SX32 R91, R137, R0.reuse, 0x1, P0 ;  /* 0x00000000895b7211 */ /* 0x080fe200000f0eff */
[----:B------:R0:W4:Y:S03]  /*1bb0*/  LDG.E.U16 R134, desc[UR10][R86.64] ;  /* 0x0000000a56867981 */ /* 0x000126000c1e1500 */
[----:B------:R-:W-:Y:S01]  /*1bc0*/  LEA R137, R15, R141, 0x2 ;  /* 0x0000008d0f897211 */ /* 0x000fe200078e10ff */
[----:B------:R0:W4:Y:S01]  /*1bd0*/  LDG.E.U16 R136, desc[UR10][R90.64] ;  /* 0x0000000a5a887981 */ /* 0x000122000c1e1500 */
[----:B------:R-:W-:-:S03]  /*1be0*/  LEA.HI.X.SX32 R83, R115, R0, 0x1, P1 ;  /* 0x0000000073537211 */ /* 0x000fc600008f0eff */
[----:B--2---:R-:W-:Y:S01]  /*1bf0*/  IMAD R97, R15, 0x4, R137 ;  /* 0x000000040f617824 */ /* 0x004fe200078e0289 */
[----:B------:R-:W-:Y:S01]  /*1c00*/  LEA R92, P0, R139, R2, 0x1 ;  /* 0x000000028b5c7211 */ /* 0x000fe200078008ff */
[----:B------:R2:W4:Y:S02]  /*1c10*/  LDG.E.U16 R138, desc[UR10][R82.64] ;  /* 0x0000000a528a7981 */ /* 0x000524000c1e1500 */
[----:B------:R-:W-:Y:S01]  /*1c20*/  IMAD R115, R15, 0x4, R97 ;  /* 0x000000040f737824 */ /* 0x000fe200078e0261 */
[----:B------:R-:W-:Y:S02]  /*1c30*/  LEA.HI.X.SX32 R93, R139, R0, 0x1, P0 ;  /* 0x000000008b5d7211 */ /* 0x000fe400000f0eff */
[-C--:B------:R-:W-:Y:S01]  /*1c40*/  LEA R94, P0, R123, R2.reuse, 0x1 ;  /* 0x000000027b5e7211 */ /* 0x080fe200078008ff */
[----:B-1----:R-:W-:Y:S01]  /*1c50*/  IMAD R99, R15, 0x4, R115 ;  /* 0x000000040f637824 */ /* 0x002fe200078e0273 */
[----:B0-----:R-:W-:Y:S01]  /*1c60*/  LEA R86, P1, R141, R2, 0x1 ;  /* 0x000000028d567211 */ /* 0x001fe200078208ff */
[----:B------:R0:W4:Y:S01]  /*1c70*/  LDG.E.U16 R140, desc[UR10][R92.64] ;  /* 0x0000000a5c8c7981 */ /* 0x000122000c1e1500 */
[----:B------:R-:W-:-:S02]  /*1c80*/  LEA.HI.X.SX32 R95, R123, R0, 0x1, P0 ;  /* 0x000000007b5f7211 */ /* 0x000fc400000f0eff */
[----:B------:R-:W-:Y:S02]  /*1c90*/  LEA R123, R15, R99, 0x2 ;  /* 0x000000630f7b7211 */ /* 0x000fe400078e10ff */
[----:B------:R-:W-:Y:S01]  /*1ca0*/  LEA.HI.X.SX32 R87, R141, R0, 0x1, P1 ;  /* 0x000000008d577211 */ /* 0x000fe200008f0eff */
[----:B------:R1:W4:Y:S02]  /*1cb0*/  LDG.E.U16 R142, desc[UR10][R94.64] ;  /* 0x0000000a5e8e7981 */ /* 0x000324000c1e1500 */
[----:B------:R-:W-:Y:S01]  /*1cc0*/  IMAD R139, R15, 0x4, R123 ;  /* 0x000000040f8b7824 */ /* 0x000fe200078e027b */
[----:B------:R-:W-:Y:S01]  /*1cd0*/  LEA R88, P0, R97, R2, 0x1 ;  /* 0x0000000261587211 */ /* 0x000fe200078008ff */
[----:B------:R1:W4:Y:S02]  /*1ce0*/  LDG.E.U16 R144, desc[UR10][R86.64] ;  /* 0x0000000a56907981 */ /* 0x000324000c1e1500 */
[----:B------:R-:W-:Y:S01]  /*1cf0*/  IMAD R141, R15, 0x4, R139 ;  /* 0x000000040f8d7824 */ /* 0x000fe200078e028b */
[----:B------:R-:W-:-:S02]  /*1d00*/  LEA.HI.X.SX32 R89, R97, R0, 0x1, P0 ;  /* 0x0000000061597211 */ /* 0x000fc400000f0eff */
[-C--:B------:R-:W-:Y:S01]  /*1d10*/  LEA R90, P0, R99, R2.reuse, 0x1 ;  /* 0x00000002635a7211 */ /* 0x080fe200078008ff */
[----:B------:R-:W-:Y:S01]  /*1d20*/  IMAD R97, R15, 0x4, R141 ;  /* 0x000000040f617824 */ /* 0x000fe200078e028d */
[----:B--2---:R-:W-:Y:S01]  /*1d30*/  LEA R82, P1, R139, R2, 0x1 ;  /* 0x000000028b527211 */ /* 0x004fe200078208ff */
[----:B------:R-:W2:Y:S01]  /*1d40*/  LDG.E.U16 R145, desc[UR10][R88.64] ;  /* 0x0000000a58917981 */ /* 0x000ea2000c1e1500 */
[----:B------:R-:W-:Y:S02]  /*1d50*/  LEA.HI.X.SX32 R91, R99, R0, 0x1, P0 ;  /* 0x00000000635b7211 */ /* 0x000fe400000f0eff */
[----:B0-----:R-:W-:Y:S02]  /*1d60*/  LEA R92, P0, R97, R2, 0x1 ;  /* 0x00000002615c7211 */ /* 0x001fe400078008ff */
[----:B------:R-:W-:Y:S01]  /*1d70*/  LEA R143, R15, R97, 0x2 ;  /* 0x000000610f8f7211 */ /* 0x000fe200078e10ff */
[----:B------:R-:W2:Y:S01]  /*1d80*/  LDG.E.U16 R146, desc[UR10][R90.64] ;  /* 0x0000000a5a927981 */ /* 0x000ea2000c1e1500 */
[----:B------:R-:W-:-:S02]  /*1d90*/  LEA.HI.X.SX32 R93, R97, R0, 0x1, P0 ;  /* 0x00000000615d7211 */ /* 0x000fc400000f0eff */
[----:B------:R-:W-:Y:S02]  /*1da0*/  LEA R96, P0, R127, R2, 0x1 ;  /* 0x000000027f607211 */ /* 0x000fe400078008ff */
[-C--:B------:R-:W-:Y:S01]  /*1db0*/  LEA.HI.X.SX32 R83, R139, R0.reuse, 0x1, P1 ;  /* 0x000000008b537211 */ /* 0x080fe200008f0eff */
[----:B------:R-:W-:Y:S01]  /*1dc0*/  IMAD R139, R15, 0x4, R143 ;  /* 0x000000040f8b7824 */ /* 0x000fe200078e028f */
[----:B------:R-:W-:Y:S01]  /*1dd0*/  LEA.HI.X.SX32 R97, R127, R0, 0x1, P0 ;  /* 0x000000007f617211 */ /* 0x000fe200000f0eff */
[----:B------:R-:W2:Y:S01]  /*1de0*/  LDG.E.U16 R148, desc[UR10][R92.64] ;  /* 0x0000000a5c947981 */ /* 0x000ea2000c1e1500 */
[-C--:B------:R-:W-:Y:S02]  /*1df0*/  LEA R98, P0, R129, R2.reuse, 0x1 ;  /* 0x0000000281627211 */ /* 0x080fe400078008ff */
[----:B-1----:R-:W-:Y:S01]  /*1e00*/  LEA R94, P1, R139, R2, 0x1 ;  /* 0x000000028b5e7211 */ /* 0x002fe200078208ff */
[----:B------:R0:W2:Y:S01]  /*1e10*/  LDG.E.U16 R147, desc[UR10][R82.64] ;  /* 0x0000000a52937981 */ /* 0x0000a2000c1e1500 */
[----:B------:R-:W-:-:S02]  /*1e20*/  LEA.HI.X.SX32 R99, R129, R0, 0x1, P0 ;  /* 0x0000000081637211 */ /* 0x000fc400000f0eff */
[----:B------:R-:W-:Y:S02]  /*1e30*/  LEA.HI.X.SX32 R95, R139, R0, 0x1, P1 ;  /* 0x000000008b5f7211 */ /* 0x000fe400008f0eff */
[-C--:B------:R-:W-:Y:S01]  /*1e40*/  LEA R86, P1, R117, R2.reuse, 0x1 ;  /* 0x0000000275567211 */ /* 0x080fe200078208ff */
[----:B------:R-:W-:Y:S01]  /*1e50*/  IMAD R15, R15, 0x4, R139 ;  /* 0x000000040f0f7824 */ /* 0x000fe200078e028b */
[----:B------:R-:W2:Y:S01]  /*1e60*/  LDG.E.U16 R124, desc[UR10][R98.64] ;  /* 0x0000000a627c7981 */ /* 0x000ea2000c1e1500 */
[----:B0-----:R-:W-:-:S03]  /*1e70*/  LEA R82, P0, R131, R2, 0x1 ;  /* 0x0000000283527211 */ /* 0x001fc600078008ff */
[----:B------:R0:W2:Y:S01]  /*1e80*/  LDG.E.U16 R149, desc[UR10][R94.64] ;  /* 0x0000000a5e957981 */ /* 0x0000a2000c1e1500 */
[----:B------:R-:W-:Y:S02]  /*1e90*/  LEA.HI.X.SX32 R83, R131, R0, 0x1, P0 ;  /* 0x0000000083537211 */ /* 0x000fe400000f0eff */
[----:B------:R-:W-:Y:S02]  /*1ea0*/  LEA R88, P0, R133, R2, 0x1 ;  /* 0x0000000285587211 */ /* 0x000fe400078008ff */
[-C--:B------:R-:W-:Y:S01]  /*1eb0*/  LEA.HI.X.SX32 R87, R117, R0.reuse, 0x1, P1 ;  /* 0x0000000075577211 */ /* 0x080fe200008f0eff */
[----:B------:R-:W2:Y:S01]  /*1ec0*/  LDG.E.U16 R129, desc[UR10][R82.64] ;  /* 0x0000000a52817981 */ /* 0x000ea2000c1e1500 */
[----:B------:R-:W-:Y:S02]  /*1ed0*/  LEA.HI.X.SX32 R89, R133, R0, 0x1, P0 ;  /* 0x0000000085597211 */ /* 0x000fe400000f0eff */
[-C--:B------:R-:W-:Y:S01]  /*1ee0*/  LEA R90, P1, R111, R2.reuse, 0x1 ;  /* 0x000000026f5a7211 */ /* 0x080fe200078208ff */
[----:B------:R1:W2:Y:S01]  /*1ef0*/  LDG.E.U16 R117, desc[UR10][R96.64] ;  /* 0x0000000a60757981 */ /* 0x0002a2000c1e1500 */
[----:B------:R-:W-:-:S02]  /*1f00*/  LEA R92, P0, R135, R2, 0x1 ;  /* 0x00000002875c7211 */ /* 0x000fc400078008ff */
[-C--:B------:R-:W-:Y:S01]  /*1f10*/  LEA.HI.X.SX32 R91, R111, R0.reuse, 0x1, P1 ;  /* 0x000000006f5b7211 */ /* 0x080fe200008f0eff */
[----:B------:R1:W2:Y:S01]  /*1f20*/  LDG.E.U16 R127, desc[UR10][R86.64] ;  /* 0x0000000a567f7981 */ /* 0x0002a2000c1e1500 */
[----:B------:R-:W-:Y:S02]  /*1f30*/  LEA.HI.X.SX32 R93, R135, R0, 0x1, P0 ;  /* 0x00000000875d7211 */ /* 0x000fe400000f0eff */
[-C--:B0-----:R-:W-:Y:S01]  /*1f40*/  LEA R94, P1, R15, R2.reuse, 0x1 ;  /* 0x000000020f5e7211 */ /* 0x081fe200078208ff */
[----:B------:R0:W2:Y:S01]  /*1f50*/  LDG.E.U16 R111, desc[UR10][R88.64] ;  /* 0x0000000a586f7981 */ /* 0x0000a2000c1e1500 */
[----:B-1----:R-:W-:Y:S02]  /*1f60*/  LEA R96, P0, R113, R2, 0x1 ;  /* 0x0000000271607211 */ /* 0x002fe400078008ff */
[-C--:B------:R-:W-:Y:S02]  /*1f70*/  LEA.HI.X.SX32 R95, R15, R0.reuse, 0x1, P1 ;  /* 0x000000000f5f7211 */ /* 0x080fe400008f0eff */
[----:B------:R-:W-:Y:S01]  /*1f80*/  LEA.HI.X.SX32 R97, R113, R0, 0x1, P0 ;  /* 0x0000000071617211 */ /* 0x000fe200000f0eff */
[----:B------:R1:W2:Y:S01]  /*1f90*/  LDG.E.U16 R15, desc[UR10][R90.64] ;  /* 0x0000000a5a0f7981 */ /* 0x0002a2000c1e1500 */
[----:B------:R-:W-:-:S02]  /*1fa0*/  LEA R86, P1, R119, R2, 0x1 ;  /* 0x0000000277567211 */ /* 0x000fc400078208ff */
[----:B------:R-:W-:Y:S01]  /*1fb0*/  LEA R82, P0, R121, R2, 0x1 ;  /* 0x0000000279527211 */ /* 0x000fe200078008ff */
[----:B------:R1:W2:Y:S01]  /*1fc0*/  LDG.E.U16 R131, desc[UR10][R94.64] ;  /* 0x0000000a5e837981 */ /* 0x0002a2000c1e1500 */
[-C--:B------:R-:W-:Y:S02]  /*1fd0*/  LEA.HI.X.SX32 R87, R119, R0.reuse, 0x1, P1 ;  /* 0x0000000077577211 */ /* 0x080fe400008f0eff */
[----:B------:R-:W-:Y:S01]  /*1fe0*/  LEA.HI.X.SX32 R83, R121, R0, 0x1, P0 ;  /* 0x0000000079537211 */ /* 0x000fe200000f0eff */
[----:B------:R1:W2:Y:S01]  /*1ff0*/  LDG.E.U16 R113, desc[UR10][R92.64] ;  /* 0x0000000a5c717981 */ /* 0x0002a2000c1e1500 */
[-C--:B0-----:R-:W-:Y:S02]  /*2000*/  LEA R88, P1, R125, R2.reuse, 0x1 ;  /* 0x000000027d587211 */ /* 0x081fe400078208ff */
[----:B-1----:R-:W-:Y:S01]  /*2010*/  LEA R90, P0, R137, R2, 0x1 ;  /* 0x00000002895a7211 */ /* 0x002fe200078008ff */
[----:B------:R0:W2:Y:S01]  /*2020*/  LDG.E.U16 R119, desc[UR10][R96.64] ;  /* 0x0000000a60777981 */ /* 0x0000a2000c1e1500 */
[----:B------:R-:W-:-:S02]  /*2030*/  LEA.HI.X.SX32 R89, R125, R0, 0x1, P1 ;  /* 0x000000007d597211 */ /* 0x000fc400008f0eff */
[----:B------:R-:W-:Y:S01]  /*2040*/  LEA.HI.X.SX32 R91, R137, R0, 0x1, P0 ;  /* 0x00000000895b7211 */ /* 0x000fe200000f0eff */
[----:B------:R-:W2:Y:S01]  /*2050*/  LDG.E.U16 R86, desc[UR10][R86.64] ;  /* 0x0000000a56567981 */ /* 0x000ea2000c1e1500 */
[-C--:B------:R-:W-:Y:S02]  /*2060*/  LEA R94, P1, R123, R2.reuse, 0x1 ;  /* 0x000000027b5e7211 */ /* 0x080fe400078208ff */
[----:B------:R-:W-:Y:S01]  /*2070*/  LEA R92, P0, R115, R2, 0x1 ;  /* 0x00000002735c7211 */ /* 0x000fe200078008ff */
[----:B------:R1:W2:Y:S01]  /*2080*/  LDG.E.U16 R82, desc[UR10][R82.64] ;  /* 0x0000000a52527981 */ /* 0x0002a2000c1e1500 */
[-C--:B------:R-:W-:Y:S02]  /*2090*/  LEA.HI.X.SX32 R95, R123, R0.reuse, 0x1, P1 ;  /* 0x000000007b5f7211 */ /* 0x080fe400008f0eff */
[----:B------:R-:W-:Y:S01]  /*20a0*/  LEA.HI.X.SX32 R93, R115, R0, 0x1, P0 ;  /* 0x00000000735d7211 */ /* 0x000fe200000f0eff */
[----:B------:R-:W2:Y:S01]  /*20b0*/  LDG.E.U16 R88, desc[UR10][R88.64] ;  /* 0x0000000a58587981 */ /* 0x000ea2000c1e1500 */
[----:B0-----:R-:W-:-:S02]  /*20c0*/  LEA R96, P0, R141, R2, 0x1 ;  /* 0x000000028d607211 */ /* 0x001fc400078008ff */
[----:B------:R-:W-:Y:S01]  /*20d0*/  LEA R98, P1, R143, R2, 0x1 ;  /* 0x000000028f627211 */ /* 0x000fe200078208ff */
[----:B------:R-:W2:Y:S01]  /*20e0*/  LDG.E.U16 R90, desc[UR10][R90.64] ;  /* 0x0000000a5a5a7981 */ /* 0x000ea2000c1e1500 */
[-C--:B------:R-:W-:Y:S02]  /*20f0*/  LEA.HI.X.SX32 R97, R141, R0.reuse, 0x1, P0 ;  /* 0x000000008d617211 */ /* 0x080fe400000f0eff */
[----:B------:R-:W-:Y:S01]  /*2100*/  LEA.HI.X.SX32 R99, R143, R0, 0x1, P1 ;  /* 0x000000008f637211 */ /* 0x000fe200008f0eff */
[----:B------:R-:W2:Y:S04]  /*2110*/  LDG.E.U16 R92, desc[UR10][R92.64] ;  /* 0x0000000a5c5c7981 */ /* 0x000ea8000c1e1500 */
[----:B------:R-:W2:Y:S04]  /*2120*/  LDG.E.U16 R94, desc[UR10][R94.64] ;  /* 0x0000000a5e5e7981 */ /* 0x000ea8000c1e1500 */
[----:B------:R-:W2:Y:S04]  /*2130*/  LDG.E.U16 R96, desc[UR10][R96.64] ;  /* 0x0000000a60607981 */ /* 0x000ea8000c1e1500 */
[----:B------:R-:W2:Y:S01]  /*2140*/  LDG.E.U16 R98, desc[UR10][R98.64] ;  /* 0x0000000a62627981 */ /* 0x000ea2000c1e1500 */
[----:B------:R-:W0:Y:S01]  /*2150*/  S2UR UR6, SR_CgaCtaId ;  /* 0x00000000000679c3 */ /* 0x000e220000008800 */
[----:B------:R-:W-:-:S02]  /*2160*/  LOP3.LUT R0, R6, 0x3f, RZ, 0xc0, !PT ;  /* 0x0000003f06007812 */ /* 0x000fc400078ec0ff */
[----:B-1----:R-:W-:Y:S01]  /*2170*/  SHF.R.S32.HI R83, RZ, 0x6, R6 ;  /* 0x00000006ff537819 */ /* 0x002fe20000011406 */
[----:B------:R-:W-:Y:S02]  /*2180*/  UMOV UR4, 0x400 ;  /* 0x0000040000047882 */ /* 0x000fe40000000000 */
[----:B------:R-:W-:Y:S01]  /*2190*/  IMAD.SHL.U32 R0, R0, 0x2, RZ ;  /* 0x0000000200007824 */ /* 0x000fe200078e00ff */
[----:B------:R-:W-:-:S04]  /*21a0*/  SGXT R83, R83, 0x1 ;  /* 0x000000015353781a */ /* 0x000fc80000000200 */
[----:B------:R-:W-:Y:S01]  /*21b0*/  LOP3.LUT R0, R0, 0x90, R83, 0x78, !PT ;  /* 0x0000009000007812 */ /* 0x000fe200078e7853 */
[----:B0-----:R-:W-:-:S09]  /*21c0*/  ULEA UR6, UR6, UR4, 0x18 ;  /* 0x0000000406067291 */ /* 0x001fd2000f8ec03f */
[----:B------:R0:W-:Y:S04]  /*21d0*/  STS.U16 [R0+UR6+0xc00], R17 ;  /* 0x000c001100007988 */ /* 0x0001e80008000406 */
[----:B------:R-:W-:Y:S04]  /*21e0*/  STS.U16 [R0+UR6], R3 ;  /* 0x0000000300007988 */ /* 0x000fe80008000406 */
[----:B------:R-:W-:Y:S01]  /*21f0*/  STS.U16 [R0+UR6+0x200], R4 ;  /* 0x0002000400007988 */ /* 0x000fe20008000406 */
[----:B0-----:R-:W-:-:S03]  /*2200*/  LOP3.LUT R17, R0, 0x20, RZ, 0x3c, !PT ;  /* 0x0000002000117812 */ /* 0x001fc600078e3cff */
[----:B------:R-:W-:Y:S04]  /*2210*/  STS.U16 [R0+UR6+0x400], R8 ;  /* 0x0004000800007988 */ /* 0x000fe80008000406 */
[----:B------:R-:W-:Y:S04]  /*2220*/  STS.U16 [R0+UR6+0x600], R10 ;  /* 0x0006000a00007988 */ /* 0x000fe80008000406 */
[----:B-----5:R-:W-:Y:S04]  /*2230*/  STS.U16 [R0+UR6+0x800], R12 ;  /* 0x0008000c00007988 */ /* 0x020fe80008000406 */
[----:B------:R-:W-:Y:S04]  /*2240*/  STS.U16 [R0+UR6+0xa00], R14 ;  /* 0x000a000e00007988 */ /* 0x000fe80008000406 */
        /* <DEDUP_REMOVED lines=33> */
[----:B---3--:R-:W-:Y:S04]  /*2460*/  STS.U16 [R0+UR6+0x5000], R101 ;  /* 0x0050006500007988 */ /* 0x008fe80008000406 */
[----:B------:R-:W-:Y:S04]  /*2470*/  STS.U16 [R0+UR6+0x5200], R103 ;  /* 0x0052006700007988 */ /* 0x000fe80008000406 */
[----:B------:R-:W-:Y:S04]  /*2480*/  STS.U16 [R0+UR6+0x5400], R105 ;  /* 0x0054006900007988 */ /* 0x000fe80008000406 */
[----:B------:R-:W-:Y:S04]  /*2490*/  STS.U16 [R0+UR6+0x5600], R107 ;  /* 0x0056006b00007988 */ /* 0x000fe80008000406 */
[----:B------:R-:W-:Y:S04]  /*24a0*/  STS.U16 [R0+UR6+0x5800], R109 ;  /* 0x0058006d00007988 */ /* 0x000fe80008000406 */
[----:B------:R-:W-:Y:S04]  /*24b0*/  STS.U16 [R0+UR6+0x5a00], R112 ;  /* 0x005a007000007988 */ /* 0x000fe80008000406 */
[----:B------:R-:W-:Y:S04]  /*24c0*/  STS.U16 [R0+UR6+0x5c00], R116 ;  /* 0x005c007400007988 */ /* 0x000fe80008000406 */
[----:B----4-:R-:W-:Y:S04]  /*24d0*/  STS.U16 [R0+UR6+0x5e00], R120 ;  /* 0x005e007800007988 */ /* 0x010fe80008000406 */
        /* <DEDUP_REMOVED lines=11> */
[----:B--2---:R-:W-:Y:S04]  /*2590*/  STS.U16 [R0+UR6+0x7600], R145 ;  /* 0x0076009100007988 */ /* 0x004fe80008000406 */
[----:B------:R-:W-:Y:S04]  /*25a0*/  STS.U16 [R0+UR6+0x7800], R146 ;  /* 0x0078009200007988 */ /* 0x000fe80008000406 */
[----:B------:R-:W-:Y:S04]  /*25b0*/  STS.U16 [R0+UR6+0x7a00], R147 ;  /* 0x007a009300007988 */ /* 0x000fe80008000406 */
[----:B------:R-:W-:Y:S04]  /*25c0*/  STS.U16 [R0+UR6+0x7c00], R148 ;  /* 0x007c009400007988 */ /* 0x000fe80008000406 */
[----:B------:R0:W-:Y:S02]  /*25d0*/  STS.U16 [R0+UR6+0x7e00], R149 ;  /* 0x007e009500007988 */ /* 0x0001e40008000406 */
[----:B0-----:R-:W0:Y:S02]  /*25e0*/  LDC R0, c[0x0][0x280] ;  /* 0x0000a000ff007b82 */ /* 0x001e240000000800 */
[----:B------:R1:W-:Y:S01]  /*25f0*/  STS.U16 [R17+UR6+0x100], R5 ;  /* 0x0001000511007988 */ /* 0x0003e20008000406 */
[----:B------:R-:W-:-:S03]  /*2600*/  MOV R216, 0x3f800000 ;  /* 0x3f80000000d87802 */ /* 0x000fc60000000f00 */
[----:B------:R-:W-:Y:S01]  /*2610*/  STS.U16 [R17+UR6+0x300], R7 ;  /* 0x0003000711007988 */ /* 0x000fe20008000406 */
[----:B------:R-:W-:-:S03]  /*2620*/  IMAD.MOV.U32 R2, RZ, RZ, -0x800000 ;  /* 0xff800000ff027424 */ /* 0x000fc600078e00ff */
[----:B------:R-:W-:Y:S01]  /*2630*/  STS.U16 [R17+UR6+0x500], R9 ;  /* 0x0005000911007988 */ /* 0x000fe20008000406 */
[----:B0-----:R-:W-:-:S03]  /*2640*/  ISETP.GE.AND P0, PT, R0, 0x1, PT ;  /* 0x000000010000780c */ /* 0x001fc60003f06270 */
[----:B------:R-:W-:Y:S01]  /*2650*/  STS.U16 [R17+UR6+0x700], R11 ;  /* 0x0007000b11007988 */ /* 0x000fe20008000406 */
[----:B------:R-:W-:-:S03]  /*2660*/  IMAD.MOV.U32 R0, RZ, RZ, -0x800000 ;  /* 0xff800000ff007424 */ /* 0x000fc600078e00ff */
[----:B------:R-:W-:Y:S01]  /*2670*/  STS.U16 [R17+UR6+0x900], R13 ;  /* 0x0009000d11007988 */ /* 0x000fe20008000406 */
[----:B------:R-:W-:-:S03]  /*2680*/  IMAD.MOV.U32 R3, RZ, RZ, -0x800000 ;  /* 0xff800000ff037424 */ /* 0x000fc600078e00ff */
[----:B------:R-:W-:Y:S01]  /*2690*/  STS.U16 [R17+UR6+0xb00], R16 ;  /* 0x000b001011007988 */ /* 0x000fe20008000406 */
[----:B------:R-:W-:-:S03]  /*26a0*/  MOV R4, 0xff800000 ;  /* 0xff80000000047802 */ /* 0x000fc60000000f00 */
[----:B------:R-:W-:Y:S01]  /*26b0*/  STS.U16 [R17+UR6+0xd00], R18 ;  /* 0x000d001211007988 */ /* 0x000fe20008000406 */
[----:B------:R-:W-:-:S03]  /*26c0*/  IMAD.MOV.U32 R210, RZ, RZ, 0x3f800000 ;  /* 0x3f800000ffd27424 */ /* 0x000fc600078e00ff */
[----:B------:R-:W-:Y:S01]  /*26d0*/  STS.U16 [R17+UR6+0xf00], R20 ;  /* 0x000f001411007988 */ /* 0x000fe20008000406 */
[----:B-1----:R-:W-:-:S03]  /*26e0*/  IMAD.MOV.U32 R5, RZ, RZ, 0x3f800000 ;  /* 0x3f800000ff057424 */ /* 0x002fc600078e00ff */
[----:B------:R-:W-:Y:S01]  /*26f0*/  STS.U16 [R17+UR6+0x1100], R22 ;  /* 0x0011001611007988 */ /* 0x000fe20008000406 */
[----:B------:R-:W-:-:S03]  /*2700*/  IMAD.MOV.U32 R10, RZ, RZ, 0x3f800000 ;  /* 0x3f800000ff0a7424 */ /* 0x000fc600078e00ff */
[----:B------:R0:W-:Y:S01]  /*2710*/  STS.U16 [R17+UR6+0x1300], R24 ;  /* 0x0013001811007988 */ /* 0x0001e20008000406 */
[----:B------:R-:W-:-:S03]  /*2720*/  CS2R R148, SRZ ;  /* 0x0000000000947805 */ /* 0x000fc6000001ff00 */
[----:B------:R1:W-:Y:S01]  /*2730*/  STS.U16 [R17+UR6+0x1500], R26 ;  /* 0x0015001a11007988 */ /* 0x0003e20008000406 */
[----:B------:R-:W-:-:S03]  /*2740*/  CS2R R150, SRZ ;  /* 0x0000000000967805 */ /* 0x000fc6000001ff00 */
[----:B------:R2:W-:Y:S01]  /*2750*/  STS.U16 [R17+UR6+0x1700], R28 ;  /* 0x0017001c11007988 */ /* 0x0005e20008000406 */
[----:B------:R-:W-:-:S03]  /*2760*/  CS2R R144, SRZ ;  /* 0x0000000000907805 */ /* 0x000fc6000001ff00 */
[----:B------:R3:W-:Y:S01]  /*2770*/  STS.U16 [R17+UR6+0x1900], R30 ;  /* 0x0019001e11007988 */ /* 0x0007e20008000406 */
[----:B0-----:R-:W-:-:S03]  /*2780*/  CS2R R24, SRZ ;  /* 0x0000000000187805 */ /* 0x001fc6000001ff00 */
[----:B------:R-:W-:Y:S01]  /*2790*/  STS.U16 [R17+UR6+0x1b00], R32 ;  /* 0x001b002011007988 */ /* 0x000fe20008000406 */
[----:B-1----:R-:W-:-:S03]  /*27a0*/  CS2R R26, SRZ ;  /* 0x00000000001a7805 */ /* 0x002fc6000001ff00 */
[----:B------:R-:W-:Y:S01]  /*27b0*/  STS.U16 [R17+UR6+0x1d00], R34 ;  /* 0x001d002211007988 */ /* 0x000fe20008000406 */
[----:B--2---:R-:W-:-:S03]  /*27c0*/  CS2R R28, SRZ ;  /* 0x00000000001c7805 */ /* 0x004fc6000001ff00 */
[----:B------:R0:W-:Y:S01]  /*27d0*/  STS.U16 [R17+UR6+0x1f00], R36 ;  /* 0x001f002411007988 */ /* 0x0001e20008000406 */
[----:B---3--:R-:W-:-:S03]  /*27e0*/  CS2R R30, SRZ ;  /* 0x00000000001e7805 */ /* 0x008fc6000001ff00 */
[----:B------:R1:W-:Y:S01]  /*27f0*/  STS.U16 [R17+UR6+0x2100], R38 ;  /* 0x0021002611007988 */ /* 0x0003e20008000406 */
[----:B------:R-:W-:-:S03]  /*2800*/  CS2R R146, SRZ ;  /* 0x0000000000927805 */ /* 0x000fc6000001ff00 */
[----:B------:R2:W-:Y:S01]  /*2810*/  STS.U16 [R17+UR6+0x2300], R40 ;  /* 0x0023002811007988 */ /* 0x0005e20008000406 */
[----:B------:R-:W-:-:S03]  /*2820*/  CS2R R120, SRZ ;  /* 0x0000000000787805 */ /* 0x000fc6000001ff00 */
[----:B------:R3:W-:Y:S01]  /*2830*/  STS.U16 [R17+UR6+0x2500], R42 ;  /* 0x0025002a11007988 */ /* 0x0007e20008000406 */
[----:B0-----:R-:W-:-:S03]  /*2840*/  CS2R R36, SRZ ;  /* 0x0000000000247805 */ /* 0x001fc6000001ff00 */
[----:B------:R0:W-:Y:S01]  /*2850*/  STS.U16 [R17+UR6+0x2700], R44 ;  /* 0x0027002c11007988 */ /* 0x0001e20008000406 */
[----:B-1----:R-:W-:-:S03]  /*2860*/  CS2R R38, SRZ ;  /* 0x0000000000267805 */ /* 0x002fc6000001ff00 */
[----:B------:R1:W-:Y:S01]  /*2870*/  STS.U16 [R17+UR6+0x2900], R46 ;  /* 0x0029002e11007988 */ /* 0x0003e20008000406 */
[----:B--2---:R-:W-:-:S03]  /*2880*/  CS2R R40, SRZ ;  /* 0x0000000000287805 */ /* 0x004fc6000001ff00 */
[----:B------:R2:W-:Y:S01]  /*2890*/  STS.U16 [R17+UR6+0x2b00], R48 ;  /* 0x002b003011007988 */ /* 0x0005e20008000406 */
[----:B---3--:R-:W-:-:S03]  /*28a0*/  CS2R R42, SRZ ;  /* 0x00000000002a7805 */ /* 0x008fc6000001ff00 */
        /* <DEDUP_REMOVED lines=16> */
[----:B------:R-:W-:Y:S01]  /*29b0*/  STS.U16 [R17+UR6+0x7f00], R131 ;  /* 0x007f008311007988 */ /* 0x000fe20008000406 */
[----:B0-----:R-:W-:-:S03]  /*29c0*/  CS2R R60, SRZ ;  /* 0x00000000003c7805 */ /* 0x001fc6000001ff00 */
[----:B------:R0:W-:Y:S01]  /*29d0*/  STS.U16 [R17+UR6+0x3d00], R66 ;  /* 0x003d004211007988 */ /* 0x0001e20008000406 */
[----:B-1----:R-:W-:-:S03]  /*29e0*/  CS2R R62, SRZ ;  /* 0x00000000003e7805 */ /* 0x002fc6000001ff00 */
[----:B------:R1:W-:Y:S01]  /*29f0*/  STS.U16 [R17+UR6+0x3f00], R68 ;  /* 0x003f004411007988 */ /* 0x0003e20008000406 */
[----:B--2---:R-:W-:-:S03]  /*2a00*/  CS2R R64, SRZ ;  /* 0x0000000000407805 */ /* 0x004fc6000001ff00 */
        /* <DEDUP_REMOVED lines=24> */
[----:B------:R-:W-:Y:S01]  /*2b90*/  STS.U16 [R17+UR6+0x5900], R110 ;  /* 0x0059006e11007988 */ /* 0x000fe20008000406 */
[----:B---3--:R-:W-:-:S03]  /*2ba0*/  CS2R R104, SRZ ;  /* 0x0000000000687805 */ /* 0x008fc6000001ff00 */
[----:B------:R2:W-:Y:S01]  /*2bb0*/  STS.U16 [R17+UR6+0x5b00], R114 ;  /* 0x005b007211007988 */ /* 0x0005e20008000406 */
[----:B0-----:R-:W-:-:S03]  /*2bc0*/  CS2R R106, SRZ ;  /* 0x00000000006a7805 */ /* 0x001fc6000001ff00 */
[----:B------:R-:W-:Y:S01]  /*2bd0*/  STS.U16 [R17+UR6+0x5d00], R118 ;  /* 0x005d007611007988 */ /* 0x000fe20008000406 */
[----:B-1----:R-:W-:-:S03]  /*2be0*/  CS2R R108, SRZ ;  /* 0x00000000006c7805 */ /* 0x002fc6000001ff00 */
[----:B------:R0:W-:Y:S01]  /*2bf0*/  STS.U16 [R17+UR6+0x5f00], R117 ;  /* 0x005f007511007988 */ /* 0x0001e20008000406 */
[----:B------:R-:W-:-:S03]  /*2c00*/  CS2R R130, SRZ ;  /* 0x0000000000827805 */ /* 0x000fc6000001ff00 */
        /* <DEDUP_REMOVED lines=8> */
[----:B------:R-:W-:Y:S01]  /*2c90*/  STS.U16 [R17+UR6+0x6900], R15 ;  /* 0x0069000f11007988 */ /* 0x000fe20008000406 */
[----:B--2---:R-:W-:-:S03]  /*2ca0*/  CS2R R126, SRZ ;  /* 0x00000000007e7805 */ /* 0x004fc6000001ff00 */
[----:B------:R1:W-:Y:S01]  /*2cb0*/  STS.U16 [R17+UR6+0x6b00], R113 ;  /* 0x006b007111007988 */ /* 0x0003e20008000406 */
[----:B---3--:R-:W-:-:S03]  /*2cc0*/  CS2R R128, SRZ ;  /* 0x0000000000807805 */ /* 0x008fc6000001ff00 */
[----:B------:R2:W-:Y:S01]  /*2cd0*/  STS.U16 [R17+UR6+0x6d00], R119 ;  /* 0x006d007711007988 */ /* 0x0005e20008000406 */
[----:B0-----:R-:W-:-:S03]  /*2ce0*/  CS2R R110, SRZ ;  /* 0x00000000006e7805 */ /* 0x001fc6000001ff00 */
[----:B------:R0:W-:Y:S01]  /*2cf0*/  STS.U16 [R17+UR6+0x6f00], R86 ;  /* 0x006f005611007988 */ /* 0x0001e20008000406 */
[----:B------:R-:W-:-:S03]  /*2d00*/  CS2R R134, SRZ ;  /* 0x0000000000867805 */ /* 0x000fc6000001ff00 */
[----:B------:R3:W-:Y:S01]  /*2d10*/  STS.U16 [R17+UR6+0x7100], R82 ;  /* 0x0071005211007988 */ /* 0x0007e20008000406 */
[----:B-1----:R-:W-:-:S03]  /*2d20*/  CS2R R112, SRZ ;  /* 0x0000000000707805 */ /* 0x002fc6000001ff00 */
[----:B------:R1:W-:Y:S01]  /*2d30*/  STS.U16 [R17+UR6+0x7300], R88 ;  /* 0x0073005811007988 */ /* 0x0003e20008000406 */
[----:B--2---:R-:W-:-:S03]  /*2d40*/  CS2R R118, SRZ ;  /* 0x0000000000767805 */ /* 0x004fc6000001ff00 */
[----:B------:R2:W-:Y:S01]  /*2d50*/  STS.U16 [R17+UR6+0x7500], R90 ;  /* 0x0075005a11007988 */ /* 0x0005e20008000406 */
[----:B0-----:R-:W-:-:S03]  /*2d60*/  CS2R R86, SRZ ;  /* 0x0000000000567805 */ /* 0x001fc6000001ff00 */
[----:B------:R0:W-:Y:S01]  /*2d70*/  STS.U16 [R17+UR6+0x7700], R92 ;  /* 0x0077005c11007988 */ /* 0x0001e20008000406 */
[----:B---3--:R-:W-:-:S03]  /*2d80*/  CS2R R82, SRZ ;  /* 0x0000000000527805 */ /* 0x008fc6000001ff00 */
[----:B------:R3:W-:Y:S01]  /*2d90*/  STS.U16 [R17+UR6+0x7900], R94 ;  /* 0x0079005e11007988 */ /* 0x0007e20008000406 */
[----:B-1----:R-:W-:-:S03]  /*2da0*/  CS2R R88, SRZ ;  /* 0x0000000000587805 */ /* 0x002fc6000001ff00 */
[----:B------:R1:W-:Y:S01]  /*2db0*/  STS.U16 [R17+UR6+0x7b00], R96 ;  /* 0x007b006011007988 */ /* 0x0003e20008000406 */
[----:B--2---:R-:W-:-:S03]  /*2dc0*/  CS2R R90, SRZ ;  /* 0x00000000005a7805 */ /* 0x004fc6000001ff00 */
[----:B------:R2:W-:Y:S01]  /*2dd0*/  STS.U16 [R17+UR6+0x7d00], R98 ;  /* 0x007d006211007988 */ /* 0x0005e20008000406 */
[----:B0-----:R-:W-:Y:S02]  /*2de0*/  CS2R R92, SRZ ;  /* 0x00000000005c7805 */ /* 0x001fe4000001ff00 */
[----:B---3--:R-:W-:Y:S02]  /*2df0*/  CS2R R94, SRZ ;  /* 0x00000000005e7805 */ /* 0x008fe4000001ff00 */
[----:B------:R-:W-:Y:S02]  /*2e00*/  CS2R R136, SRZ ;  /* 0x0000000000887805 */ /* 0x000fe4000001ff00 */
[----:B------:R-:W-:Y:S02]  /*2e10*/  CS2R R138, SRZ ;  /* 0x00000000008a7805 */ /* 0x000fe4000001ff00 */
[----:B------:R-:W-:Y:S02]  /*2e20*/  CS2R R32, SRZ ;  /* 0x0000000000207805 */ /* 0x000fe4000001ff00 */
[----:B-1----:R-:W-:-:S02]  /*2e30*/  CS2R R96, SRZ ;  /* 0x0000000000607805 */ /* 0x002fc4000001ff00 */
[----:B------:R-:W-:Y:S02]  /*2e40*/  CS2R R34, SRZ ;  /* 0x0000000000227805 */ /* 0x000fe4000001ff00 */
[----:B------:R-:W-:Y:S02]  /*2e50*/  CS2R R140, SRZ ;  /* 0x00000000008c7805 */ /* 0x000fe4000001ff00 */
[----:B------:R-:W-:Y:S02]  /*2e60*/  CS2R R142, SRZ ;  /* 0x00000000008e7805 */ /* 0x000fe4000001ff00 */
[----:B--2---:R-:W-:Y:S02]  /*2e70*/  CS2R R98, SRZ ;  /* 0x0000000000627805 */ /* 0x004fe4000001ff00 */
[----:B------:R-:W-:Y:S01]  /*2e80*/  LOP3.LUT R7, R6, 0x7f, RZ, 0xc0, !PT ;  /* 0x0000007f06077812 */ /* 0x000fe200078ec0ff */
[----:B------:R-:W-:Y:S06]  /*2e90*/  @!P0 BRA `(.L_x_0) ;  /* 0x0000005c00bc8947 */ /* 0x000fec0003800000 */
[----:B------:R-:W0:Y:S01]  /*2ea0*/  LDC R35, c[0x0][0x268] ;  /* 0x00009a00ff237b82 */ /* 0x000e220000000800 */
[----:B------:R-:W-:Y:S01]  /*2eb0*/  SHF.R.U32.HI R0, RZ, 0x4, R6 ;  /* 0x00000004ff007819 */ /* 0x000fe20000011606 */
[----:B------:R-:W-:Y:S01]  /*2ec0*/  ULDC.64 UR4, c[0x0][0x260] ;  /* 0x0000980000047ab9 */ /* 0x000fe20000000a00 */
[----:B------:R-:W-:Y:S01]  /*2ed0*/  LOP3.LUT R2, R6, 0xf, RZ, 0xc0, !PT ;  /* 0x0000000f06027812 */ /* 0x000fe200078ec0ff */
[----:B------:R-:W-:Y:S01]  /*2ee0*/  UIMAD UR4, UR7, UR4, URZ ;  /* 0x00000004070472a4 */ /* 0x000fe2000f8e023f */
[----:B------:R-:W-:Y:S01]  /*2ef0*/  SGXT.U32 R0, R0, 0x3 ;  /* 0x000000030000781a */ /* 0x000fe20000000000 */
[----:B------:R-:W-:Y:S01]  /*2f00*/  IMAD.MOV.U32 R216, RZ, RZ, 0x3f800000 ;  /* 0x3f800000ffd87424 */ /* 0x000fe200078e00ff */
[----:B------:R-:W-:Y:S01]  /*2f10*/  LOP3.LUT P0, RZ, R6, 0x3, RZ, 0xc0, !PT ;  /* 0x0000000306ff7812 */ /* 0x000fe2000780c0ff */
[----:B------:R-:W1:Y:S01]  /*2f20*/  LDC.64 R152, c[0x0][0x250] ;  /* 0x00009400ff987b82 */ /* 0x000e620000000a00 */
[----:B------:R-:W-:Y:S01]  /*2f30*/  IMAD R4, R2, UR5, RZ ;  /* 0x0000000502047c24 */ /* 0x000fe2000f8e02ff */
[----:B------:R-:W-:Y:S01]  /*2f40*/  USHF.L.U32 UR5, UR4, 0x1, URZ ;  /* 0x0000000104057899 */ /* 0x000fe2000800063f */
[----:B------:R-:W-:Y:S01]  /*2f50*/  LOP3.LUT P1, RZ, R6, 0x1, RZ, 0xc0, !PT ;  /* 0x0000000106ff7812 */ /* 0x000fe2000782c0ff */
[----:B------:R-:W-:Y:S01]  /*2f60*/  IMAD.MOV.U32 R210, RZ, RZ, 0x3f800000 ;  /* 0x3f800000ffd27424 */ /* 0x000fe200078e00ff */
[C---:B------:R-:W-:Y:S01]  /*2f70*/  ISETP.GE.U32.AND P2, PT, R7.reuse, 0x40, PT ;  /* 0x000000400700780c */ /* 0x040fe20003f46070 */
[C---:B------:R-:W-:Y:S01]  /*2f80*/  IMAD.SHL.U32 R3, R4.reuse, 0x2, RZ ;  /* 0x0000000204037824 */ /* 0x040fe200078e00ff */
[C---:B------:R-:W-:Y:S01]  /*2f90*/  ISETP.LT.U32.AND P0, PT, R7.reuse, 0x40, !P0 ;  /* 0x000000400700780c */ /* 0x040fe20004701070 */
[----:B------:R-:W2:Y:S01]  /*2fa0*/  LDC.64 R14, c[0x0][0x218] ;  /* 0x00008600ff0e7b82 */ /* 0x000ea20000000a00 */
[----:B------:R-:W-:Y:S01]  /*2fb0*/  IMAD.HI R4, R4, 0x2, RZ ;  /* 0x0000000204047827 */ /* 0x000fe200078e02ff */
[----:B------:R-:W-:-:S02]  /*2fc0*/  ISETP.LT.U32.AND P1, PT, R7, 0x40, !P1 ;  /* 0x000000400700780c */ /* 0x000fc40004f21070 */
[----:B------:R-:W-:Y:S02]  /*2fd0*/  CS2R R44, SRZ ;  /* 0x00000000002c7805 */ /* 0x000fe4000001ff00 */
[----:B------:R-:W-:Y:S02]  /*2fe0*/  CS2R R46, SRZ ;  /* 0x00000000002e7805 */ /* 0x000fe4000001ff00 */
[----:B------:R-:W-:Y:S02]  /*2ff0*/  CS2R R48, SRZ ;  /* 0x0000000000307805 */ /* 0x000fe4000001ff00 */
[----:B------:R-:W-:Y:S02]  /*3000*/  CS2R R50, SRZ ;  /* 0x0000000000327805 */ /* 0x000fe4000001ff00 */
[----:B------:R-:W-:Y:S01]  /*3010*/  CS2R R52, SRZ ;  /* 0x0000000000347805 */ /* 0x000fe2000001ff00 */
[----:B0-----:R-:W-:Y:S01]  /*3020*/  IMAD R9, R0, R35, RZ ;  /* 0x0000002300097224 */ /* 0x001fe200078e02ff */
[----:B------:R-:W0:Y:S01]  /*3030*/  LDC R8, c[0x0][0x258] ;  /* 0x00009600ff087b82 */ /* 0x000e220000000800 */
[----:B------:R-:W-:-:S02]  /*3040*/  CS2R R54, SRZ ;  /* 0x0000000000367805 */ /* 0x000fc4000001ff00 */
[----:B------:R-:W-:Y:S02]  /*3050*/  CS2R R56, SRZ ;  /* 0x0000000000387805 */ /* 0x000fe4000001ff00 */
[----:B------:R-:W-:Y:S02]  /*3060*/  CS2R R58, SRZ ;  /* 0x00000000003a7805 */ /* 0x000fe4000001ff00 */
[C---:B------:R-:W-:Y:S02]  /*3070*/  LEA R10, R35.reuse, R9, 0x3 ;  /* 0x00000009230a7211 */ /* 0x040fe400078e18ff */
[----:B------:R-:W-:Y:S02]  /*3080*/  CS2R R60, SRZ ;  /* 0x00000000003c7805 */ /* 0x000fe4000001ff00 */
[----:B------:R-:W-:Y:S01]  /*3090*/  CS2R R62, SRZ ;  /* 0x00000000003e7805 */ /* 0x000fe2000001ff00 */
[----:B-1----:R-:W-:Y:S01]  /*30a0*/  IMAD R152, R152, UR7, RZ ;  /* 0x0000000798987c24 */ /* 0x002fe2000f8e02ff */
[----:B------:R-:W1:Y:S01]  /*30b0*/  LDC.64 R32, c[0x0][0x220] ;  /* 0x00008800ff207b82 */ /* 0x000e620000000a00 */
[----:B------:R-:W-:Y:S01]  /*30c0*/  IMAD R11, R35, 0x8, R10 ;  /* 0x00000008230b7824 */ /* 0x000fe200078e020a */
[----:B------:R-:W-:Y:S01]  /*30d0*/  CS2R R148, SRZ ;  /* 0x0000000000947805 */ /* 0x000fe2000001ff00 */
[----:B------:R-:W-:Y:S01]  /*30e0*/  IMAD.SHL.U32 R154, R153, 0x2, RZ ;  /* 0x00000002999a7824 */ /* 0x000fe200078e00ff */
[----:B------:R-:W-:Y:S01]  /*30f0*/  CS2R R150, SRZ ;  /* 0x0000000000967805 */ /* 0x000fe2000001ff00 */
[----:B------:R-:W-:Y:S01]  /*3100*/  IMAD R12, R35, 0x8, R11 ;  /* 0x00000008230c7824 */ /* 0x000fe200078e020b */
[----:B------:R-:W-:-:S02]  /*3110*/  CS2R R144, SRZ ;  /* 0x0000000000907805 */ /* 0x000fc4000001ff00 */
[C---:B--2---:R-:W-:Y:S02]  /*3120*/  LEA R191, P3, R152.reuse, R14, 0x1 ;  /* 0x0000000e98bf7211 */ /* 0x044fe400078608ff */
[----:B------:R-:W-:Y:S02]  /*3130*/  CS2R R146, SRZ ;  /* 0x0000000000927805 */ /* 0x000fe4000001ff00 */
[----:B------:R-:W-:Y:S02]  /*3140*/  CS2R R64, SRZ ;  /* 0x0000000000407805 */ /* 0x000fe4000001ff00 */
[----:B------:R-:W-:Y:S02]  /*3150*/  LEA R13, R35, R12, 0x3 ;  /* 0x0000000c230d7211 */ /* 0x000fe400078e18ff */
[----:B------:R-:W-:Y:S02]  /*3160*/  CS2R R66, SRZ ;  /* 0x0000000000427805 */ /* 0x000fe4000001ff00 */
[----:B------:R-:W-:Y:S01]  /*3170*/  LEA.HI.X.SX32 R5, R152, R15, 0x1, P3 ;  /* 0x0000000f98057211 */ /* 0x000fe200018f0eff */
[----:B------:R-:W-:Y:S01]  /*3180*/  IMAD R152, R153, 0xe, RZ ;  /* 0x0000000e99987824 */ /* 0x000fe200078e02ff */
[----:B------:R-:W-:Y:S01]  /*3190*/  CS2R R72, SRZ ;  /* 0x0000000000487805 */ /* 0x000fe2000001ff00 */
[----:B------:R-:W-:Y:S01]  /*31a0*/  IMAD R14, R35, 0x8, R13 ;  /* 0x00000008230e7824 */ /* 0x000fe200078e020d */
[----:B------:R-:W-:Y:S01]  /*31b0*/  CS2R R74, SRZ ;  /* 0x00000000004a7805 */ /* 0x000fe2000001ff00 */
[----:B0-----:R-:W-:Y:S01]  /*31c0*/  IMAD R0, R7, R8, RZ ;  /* 0x0000000807007224 */ /* 0x001fe200078e02ff */
[----:B------:R-:W-:-:S02]  /*31d0*/  LEA.HI R7, R6, 0x178, RZ, 0x1c ;  /* 0x0000017806077811 */ /* 0x000fc400078fe0ff */
[----:B------:R-:W-:Y:S02]  /*31e0*/  CS2R R76, SRZ ;  /* 0x00000000004c7805 */ /* 0x000fe4000001ff00 */
[----:B------:R-:W-:Y:S01]  /*31f0*/  LEA R15, R35, R14, 0x3 ;  /* 0x0000000e230f7211 */ /* 0x000fe200078e18ff */
[----:B------:R-:W-:Y:S01]  /*3200*/  IMAD R2, R8, 0x80, R0 ;  /* 0x0000008008027824 */ /* 0x000fe200078e0200 */
[----:B------:R-:W-:Y:S01]  /*3210*/  LEA R20, P5, R0, R191, 0x1 ;  /* 0x000000bf00147211 */ /* 0x000fe200078a08ff */
[----:B------:R-:W-:Y:S01]  /*3220*/  IMAD R30, R7, R35, RZ ;  /* 0x00000023071e7224 */ /* 0x000fe200078e02ff */
[----:B-1----:R-:W-:Y:S01]  /*3230*/  IADD3 R225, P3, P4, R3, UR5, R32 ;  /* 0x0000000503e17c10 */ /* 0x002fe2000fc7e020 */
[C---:B------:R-:W-:Y:S01]  /*3240*/  IMAD R16, R35.reuse, 0x10, R15 ;  /* 0x0000001023107824 */ /* 0x040fe200078e020f */
[----:B------:R-:W-:Y:S01]  /*3250*/  UIMAD.WIDE UR4, UR4, 0x2, URZ ;  /* 0x00000002040478a5 */ /* 0x000fe2000f8e023f */
[----:B------:R-:W-:Y:S01]  /*3260*/  IMAD R3, R8, 0x80, R2 ;  /* 0x0000008008037824 */ /* 0x000fe200078e0202 */
[----:B------:R-:W-:Y:S01]  /*3270*/  LEA.HI.X.SX32 R21, R0, R5, 0x1, P5 ;  /* 0x0000000500157211 */ /* 0x000fe200028f0eff */
[----:B------:R-:W-:Y:S01]  /*3280*/  IMAD R17, R35, 0x8, R16 ;  /* 0x0000000823117824 */ /* 0x000fe200078e0210 */
[-C--:B------:R-:W-:Y:S01]  /*3290*/  LEA R22, P6, R2, R191.reuse, 0x1 ;  /* 0x000000bf02167211 */ /* 0x080fe200078c08ff */
[----:B------:R-:W-:Y:S01]  /*32a0*/  IMAD R0, R8, 0x80, R3 ;  /* 0x0000008008007824 */ /* 0x000fe200078e0203 */
[----:B------:R-:W-:-:S02]  /*32b0*/  LEA R188, P5, R3, R191, 0x1 ;  /* 0x000000bf03bc7211 */ /* 0x000fc400078a08ff */
[----:B------:R-:W-:Y:S02]  /*32c0*/  CS2R R78, SRZ ;  /* 0x00000000004e7805 */ /* 0x000fe4000001ff00 */
[----:B------:R-:W-:Y:S02]  /*32d0*/  LEA R18, R35, R17, 0x3 ;  /* 0x0000001123127211 */ /* 0x000fe400078e18ff */
[----:B------:R-:W-:Y:S02]  /*32e0*/  CS2R R80, SRZ ;  /* 0x0000000000507805 */ /* 0x000fe4000001ff00 */
[----:B------:R-:W-:Y:S02]  /*32f0*/  LEA.HI.X.SX32 R189, R3, R5, 0x1, P5 ;  /* 0x0000000503bd7211 */ /* 0x000fe400028f0eff */
[----:B------:R-:W-:Y:S02]  /*3300*/  CS2R R82, SRZ ;  /* 0x0000000000527805 */ /* 0x000fe4000001ff00 */
[----:B------:R-:W-:Y:S01]  /*3310*/  IADD3.X R33, R4, UR5, R33, P3, P4 ;  /* 0x0000000504217c10 */ /* 0x000fe20009fe8421 */
[----:B------:R-:W-:Y:S01]  /*3320*/  IMAD R19, R35, 0x8, R18 ;  /* 0x0000000823137824 */ /* 0x000fe200078e0212 */
[----:B------:R-:W-:-:S02]  /*3330*/  LEA R38, P5, R9, R225, 0x1 ;  /* 0x000000e109267211 */ /* 0x000fc400078a08ff */
[----:B------:R-:W-:Y:S02]  /*3340*/  CS2R R68, SRZ ;  /* 0x0000000000447805 */ /* 0x000fe4000001ff00 */
[----:B------:R-:W-:Y:S01]  /*3350*/  LEA.HI.X.SX32 R23, R2, R5, 0x1, P6 ;  /* 0x0000000502177211 */ /* 0x000fe200030f0eff */
[C---:B------:R-:W-:Y:S01]  /*3360*/  IMAD R24, R35.reuse, 0x8, R19 ;  /* 0x0000000823187824 */ /* 0x040fe200078e0213 */
[----:B------:R-:W-:Y:S02]  /*3370*/  LEA R190, P6, R0, R191, 0x1 ;  /* 0x000000bf00be7211 */ /* 0x000fe400078c08ff */
[----:B------:R-:W-:Y:S02]  /*3380*/  CS2R R70, SRZ ;  /* 0x0000000000467805 */ /* 0x000fe4000001ff00 */
[----:B------:R-:W-:Y:S01]  /*3390*/  LEA R42, P4, R10, R225, 0x1 ;  /* 0x000000e10a2a7211 */ /* 0x000fe200078808ff */
[----:B------:R-:W-:Y:S01]  /*33a0*/  IMAD R25, R35, 0x8, R24 ;  /* 0x0000000823197824 */ /* 0x000fe200078e0218 */
[----:B------:R-:W-:-:S02]  /*33b0*/  LEA.HI.X.SX32 R39, R9, R33, 0x1, P5 ;  /* 0x0000002109277211 */ /* 0x000fc400028f0eff */
[----:B------:R-:W-:Y:S02]  /*33c0*/  CS2R R84, SRZ ;  /* 0x0000000000547805 */ /* 0x000fe4000001ff00 */
[----:B------:R-:W-:Y:S02]  /*33d0*/  LEA R40, P5, R11, R225, 0x1 ;  /* 0x000000e10b287211 */ /* 0x000fe400078a08ff */
[----:B------:R-:W-:Y:S02]  /*33e0*/  CS2R R86, SRZ ;  /* 0x0000000000567805 */ /* 0x000fe4000001ff00 */
[----:B------:R-:W-:Y:S01]  /*33f0*/  LEA.HI.X.SX32 R191, R0, R5, 0x1, P6 ;  /* 0x0000000500bf7211 */ /* 0x000fe200030f0eff */
[----:B------:R0:W-:Y:S01]  /*3400*/  STL.64 [R1+0x1b0], R38 ;  /* 0x0001b02601007387 */ /* 0x0001e20000100a00 */
[----:B------:R-:W-:Y:S02]  /*3410*/  LEA.HI R0, R6, 0x38, RZ, 0x1c ;  /* 0x0000003806007811 */ /* 0x000fe400078fe0ff */
[----:B------:R-:W-:-:S02]  /*3420*/  CS2R R88, SRZ ;  /* 0x0000000000587805 */ /* 0x000fc4000001ff00 */
[-C--:B------:R-:W-:Y:S01]  /*3430*/  LEA.HI.X.SX32 R43, R10, R33.reuse, 0x1, P4 ;  /* 0x000000210a2b7211 */ /* 0x080fe200020f0eff */
[----:B------:R-:W-:Y:S01]  /*3440*/  IMAD.WIDE R154, R154, 0x2, R190 ;  /* 0x000000029a9a7825 */ /* 0x000fe200078e02be */
[----:B------:R-:W-:Y:S02]  /*3450*/  LEA.HI.X.SX32 R41, R11, R33, 0x1, P5 ;  /* 0x000000210b297211 */ /* 0x000fe400028f0eff */
[----:B------:R-:W-:Y:S02]  /*3460*/  CS2R R90, SRZ ;  /* 0x00000000005a7805 */ /* 0x000fe4000001ff00 */
[----:B------:R-:W-:Y:S01]  /*3470*/  LEA.HI R2, R6, 0x78, RZ, 0x1c ;  /* 0x0000007806027811 */ /* 0x000fe200078fe0ff */
[----:B------:R-:W-:Y:S01]  /*3480*/  IMAD R0, R0, R35, RZ ;  /* 0x0000002300007224 */ /* 0x000fe200078e02ff */
[----:B------:R1:W-:Y:S01]  /*3490*/  STL.64 [R1+0x1a8], R42 ;  /* 0x0001a82a01007387 */ /* 0x0003e20000100a00 */
[----:B------:R-:W-:Y:S02]  /*34a0*/  LEA.HI R3, R6, 0xb8, RZ, 0x1c ;  /* 0x000000b806037811 */ /* 0x000fe400078fe0ff */
[----:B------:R-:W-:-:S02]  /*34b0*/  CS2R R92, SRZ ;  /* 0x00000000005c7805 */ /* 0x000fc4000001ff00 */
[----:B0-----:R-:W-:Y:S01]  /*34c0*/  LEA R38, P6, R12, R225, 0x1 ;  /* 0x000000e10c267211 */ /* 0x001fe200078c08ff */
[----:B------:R0:W-:Y:S01]  /*34d0*/  STL.64 [R1+0x1a0], R40 ;  /* 0x0001a02801007387 */ /* 0x0001e20000100a00 */
[----:B------:R-:W-:Y:S01]  /*34e0*/  IMAD R26, R2, R35, RZ ;  /* 0x00000023021a7224 */ /* 0x000fe200078e02ff */
[----:B------:R-:W-:Y:S01]  /*34f0*/  LEA R2, R35, R25, 0x3 ;  /* 0x0000001923027211 */ /* 0x000fe200078e18ff */
[----:B------:R-:W-:Y:S01]  /*3500*/  IMAD R27, R3, R35, RZ ;  /* 0x00000023031b7224 */ /* 0x000fe200078e02ff */
[----:B------:R-:W-:Y:S02]  /*3510*/  LEA.HI.X.SX32 R39, R12, R33, 0x1, P6 ;  /* 0x000000210c277211 */ /* 0x000fe400030f0eff */
[----:B------:R-:W-:Y:S02]  /*3520*/  CS2R R94, SRZ ;  /* 0x00000000005e7805 */ /* 0x000fe4000001ff00 */
[-C--:B------:R-:W-:Y:S01]  /*3530*/  LEA R10, P6, R14, R225.reuse, 0x1 ;  /* 0x000000e10e0a7211 */ /* 0x080fe200078c08ff */
[----:B------:R-:W-:Y:S01]  /*3540*/  IMAD R3, R35, 0x10, R2 ;  /* 0x0000001023037824 */ /* 0x000fe200078e0202 */
[----:B------:R-:W-:Y:S01]  /*3550*/  LEA R36, P3, R0, R225, 0x1 ;  /* 0x000000e100247211 */ /* 0x000fe200078608ff */
[----:B------:R2:W-:Y:S01]  /*3560*/  STL.64 [R1+0x198], R38 ;  /* 0x0001982601007387 */ /* 0x0005e20000100a00 */
[----:B------:R-:W-:-:S02]  /*3570*/  LEA.HI R4, R6, 0xf8, RZ, 0x1c ;  /* 0x000000f806047811 */ /* 0x000fc400078fe0ff */
[----:B-1----:R-:W-:Y:S02]  /*3580*/  CS2R R42, SRZ ;  /* 0x00000000002a7805 */ /* 0x002fe4000001ff00 */
[C---:B0-----:R-:W-:Y:S02]  /*3590*/  LEA R40, P5, R13.reuse, R225, 0x1 ;  /* 0x000000e10d287211 */ /* 0x041fe400078a08ff */
[----:B------:R-:W-:Y:S02]  /*35a0*/  CS2R R96, SRZ ;  /* 0x0000000000607805 */ /* 0x000fe4000001ff00 */
[----:B------:R-:W-:Y:S01]  /*35b0*/  LEA.HI.X.SX32 R11, R14, R33, 0x1, P6 ;  /* 0x000000210e0b7211 */ /* 0x000fe200030f0eff */
[----:B------:R-:W-:Y:S01]  /*35c0*/  IMAD R28, R4, R35, RZ ;  /* 0x00000023041c7224 */ /* 0x000fe200078e02ff */
[-C--:B------:R-:W-:Y:S01]  /*35d0*/  LEA.HI.X.SX32 R41, R13, R33.reuse, 0x1, P5 ;  /* 0x000000210d297211 */ /* 0x080fe200028f0eff */
[----:B------:R-:W-:Y:S01]  /*35e0*/  IMAD R4, R35, 0x8, R3 ;  /* 0x0000000823047824 */ /* 0x000fe200078e0203 */
[----:B------:R-:W-:-:S02]  /*35f0*/  LEA.HI.X.SX32 R37, R0, R33, 0x1, P3 ;  /* 0x0000002100257211 */ /* 0x000fc400018f0eff */
[----:B------:R-:W-:Y:S02]  /*3600*/  CS2R R98, SRZ ;  /* 0x0000000000627805 */ /* 0x000fe4000001ff00 */
[C---:B------:R-:W-:Y:S01]  /*3610*/  LEA R12, P5, R15.reuse, R225, 0x1 ;  /* 0x000000e10f0c7211 */ /* 0x040fe200078a08ff */
[----:B------:R-:W-:Y:S01]  /*3620*/  STL.64 [R1+0x190], R40 ;  /* 0x0001902801007387 */ /* 0x000fe20000100a00 */
[C---:B------:R-:W-:Y:S02]  /*3630*/  LEA.HI R5, R6.reuse, 0x138, RZ, 0x1c ;  /* 0x0000013806057811 */ /* 0x040fe400078fe0ff */
[----:B------:R-:W-:Y:S02]  /*3640*/  CS2R R100, SRZ ;  /* 0x0000000000647805 */ /* 0x000fe4000001ff00 */
[----:B------:R-:W-:Y:S01]  /*3650*/  LEA.HI.X.SX32 R13, R15, R33, 0x1, P5 ;  /* 0x000000210f0d7211 */ /* 0x000fe200028f0eff */
[----:B------:R0:W-:Y:S01]  /*3660*/  STL.64 [R1+0x188], R10 ;  /* 0x0001880a01007387 */ /* 0x0001e20000100a00 */
[C---:B------:R-:W-:Y:S01]  /*3670*/  LEA.HI R8, R6.reuse, 0x1b8, RZ, 0x1c ;  /* 0x000001b806087811 */ /* 0x040fe200078fe0ff */
[----:B------:R-:W-:Y:S01]  /*3680*/  IMAD R29, R5, R35, RZ ;  /* 0x00000023051d7224 */ /* 0x000fe200078e02ff */
[----:B------:R-:W-:Y:S01]  /*3690*/  LEA.HI R6, R6, 0x1f8, RZ, 0x1c ;  /* 0x000001f806067811 */ /* 0x000fe200078fe0ff */
[----:B------:R1:W-:Y:S01]  /*36a0*/  STL.64 [R1+0x178], R36 ;  /* 0x0001782401007387 */ /* 0x0003e20000100a00 */
[-C--:B------:R-:W-:Y:S01]  /*36b0*/  LEA R14, P5, R18, R225.reuse, 0x1 ;  /* 0x000000e1120e7211 */ /* 0x080fe200078a08ff */
[C---:B------:R-:W-:Y:S01]  /*36c0*/  IMAD R5, R35.reuse, 0x8, R4 ;  /* 0x0000000823057824 */ /* 0x040fe200078e0204 */
[----:B--2---:R-:W-:Y:S01]  /*36d0*/  LEA R38, P4, R26, R225, 0x1 ;  /* 0x000000e11a267211 */ /* 0x004fe200078808ff */
[----:B------:R2:W-:Y:S01]  /*36e0*/  STL.64 [R1+0x180], R12 ;  /* 0x0001800c01007387 */ /* 0x0005e20000100a00 */
[----:B------:R-:W-:Y:S01]  /*36f0*/  LEA.HI.X.SX32 R15, R18, R33, 0x1, P5 ;  /* 0x00000021120f7211 */ /* 0x000fe200028f0eff */
[----:B------:R-:W-:Y:S01]  /*3700*/  IMAD R32, R6, R35, RZ ;  /* 0x0000002306207224 */ /* 0x000fe200078e02ff */
[----:B------:R-:W-:Y:S01]  /*3710*/  LEA R6, R35, R5, 0x3 ;  /* 0x0000000523067211 */ /* 0x000fe200078e18ff */
[----:B------:R-:W-:Y:S01]  /*3720*/  IMAD R31, R8, R35, RZ ;  /* 0x00000023081f7224 */ /* 0x000fe200078e02ff */
[----:B0-----:R-:W-:-:S02]  /*3730*/  LEA R10, P6, R16, R225, 0x1 ;  /* 0x000000e1100a7211 */ /* 0x001fc400078c08ff */
[----:B------:R-:W-:Y:S02]  /*3740*/  CS2R R40, SRZ ;  /* 0x0000000000287805 */ /* 0x000fe4000001ff00 */
[----:B------:R-:W-:Y:S01]  /*3750*/  LEA.HI.X.SX32 R39, R26, R33, 0x1, P4 ;  /* 0x000000211a277211 */ /* 0x000fe200020f0eff */
[----:B------:R-:W-:Y:S01]  /*3760*/  IMAD R7, R35, 0x8, R6 ;  /* 0x0000000823077824 */ /* 0x000fe200078e0206 */
[----:B-1----:R-:W-:Y:S02]  /*3770*/  LEA R36, P3, R17, R225, 0x1 ;  /* 0x000000e111247211 */ /* 0x002fe400078608ff */
[----:B------:R-:W-:Y:S02]  /*3780*/  CS2R R102, SRZ ;  /* 0x0000000000667805 */ /* 0x000fe4000001ff00 */
[-C--:B------:R-:W-:Y:S01]  /*3790*/  LEA.HI.X.SX32 R11, R16, R33.reuse, 0x1, P6 ;  /* 0x00000021100b7211 */ /* 0x080fe200030f0eff */
[----:B------:R-:W-:Y:S01]  /*37a0*/  IMAD R8, R35, 0x8, R7 ;  /* 0x0000000823087824 */ /* 0x000fe200078e0207 */
[----:B------:R-:W-:-:S02]  /*37b0*/  LEA.HI.X.SX32 R37, R17, R33, 0x1, P3 ;  /* 0x0000002111257211 */ /* 0x000fc400018f0eff */
[----:B------:R-:W-:Y:S02]  /*37c0*/  CS2R R104, SRZ ;  /* 0x0000000000687805 */ /* 0x000fe4000001ff00 */
[-C--:B--2---:R-:W-:Y:S01]  /*37d0*/  LEA R12, P6, R19, R225.reuse, 0x1 ;  /* 0x000000e1130c7211 */ /* 0x084fe200078c08ff */
[----:B------:R-:W-:Y:S01]  /*37e0*/  STL.64 [R1+0x170], R10 ;  /* 0x0001700a01007387 */ /* 0x000fe20000100a00 */
[C---:B------:R-:W-:Y:S01]  /*37f0*/  LEA R16, P5, R24.reuse, R225, 0x1 ;  /* 0x000000e118107211 */ /* 0x040fe200078a08ff */
[----:B------:R-:W-:Y:S01]  /*3800*/  IMAD R9, R35, 0x8, R8 ;  /* 0x0000000823097824 */ /* 0x000fe200078e0208 */
[-C--:B------:R-:W-:Y:S01]  /*3810*/  LEA.HI.X.SX32 R13, R19, R33.reuse, 0x1, P6 ;  /* 0x00000021130d7211 */ /* 0x080fe200030f0eff */
[----:B------:R0:W-:Y:S01]  /*3820*/  STL.64 [R1+0x168], R36 ;  /* 0x0001682401007387 */ /* 0x0001e20000100a00 */
[----:B------:R-:W-:Y:S02]  /*3830*/  LEA.HI.X.SX32 R17, R24, R33, 0x1, P5 ;  /* 0x0000002118117211 */ /* 0x000fe400028f0eff */
[----:B------:R-:W-:-:S02]  /*3840*/  CS2R R106, SRZ ;  /* 0x00000000006a7805 */ /* 0x000fc4000001ff00 */
[-C--:B------:R-:W-:Y:S01]  /*3850*/  LEA R18, P5, R2, R225.reuse, 0x1 ;  /* 0x000000e102127211 */ /* 0x080fe200078a08ff */
[----:B------:R1:W-:Y:S01]  /*3860*/  STL.64 [R1+0x160], R14 ;  /* 0x0001600e01007387 */ /* 0x0003e20000100a00 */
[----:B------:R-:W-:Y:S02]  /*3870*/  LEA R24, P4, R4, R225, 0x1 ;  /* 0x000000e104187211 */ /* 0x000fe400078808ff */
[----:B------:R-:W-:Y:S02]  /*3880*/  CS2R R108, SRZ ;  /* 0x00000000006c7805 */ /* 0x000fe4000001ff00 */
[----:B------:R-:W-:Y:S01]  /*3890*/  LEA.HI.X.SX32 R19, R2, R33, 0x1, P5 ;  /* 0x0000002102137211 */ /* 0x000fe200028f0eff */
[----:B------:R2:W-:Y:S01]  /*38a0*/  STL.64 [R1+0x158], R12 ;  /* 0x0001580c01007387 */ /* 0x0005e20000100a00 */
[----:B------:R-:W-:Y:S02]  /*38b0*/  LEA R0, R35, R9, 0x4 ;  /* 0x0000000923007211 */ /* 0x000fe400078e20ff */
[----:B------:R-:W-:-:S02]  /*38c0*/  CS2R R110, SRZ ;  /* 0x00000000006e7805 */ /* 0x000fc4000001ff00 */
[----:B------:R-:W-:Y:S01]  /*38d0*/  CS2R R112, SRZ ;  /* 0x0000000000707805 */ /* 0x000fe2000001ff00 */
[----:B------:R3:W-:Y:S01]  /*38e0*/  STL.64 [R1+0x150], R16 ;  /* 0x0001501001007387 */ /* 0x0007e20000100a00 */
[-C--:B0-----:R-:W-:Y:S01]  /*38f0*/  LEA R36, P3, R27, R225.reuse, 0x1 ;  /* 0x000000e11b247211 */ /* 0x081fe200078608ff */
[----:B------:R-:W-:Y:S01]  /*3900*/  IMAD R10, R35, 0x8, R0 ;  /* 0x00000008230a7824 */ /* 0x000fe200078e0200 */
[----:B------:R-:W-:Y:S02]  /*3910*/  CS2R R114, SRZ ;  /* 0x0000000000727805 */ /* 0x000fe4000001ff00 */
[----:B-1----:R-:W-:Y:S02]  /*3920*/  LEA R14, P6, R25, R225, 0x1 ;  /* 0x000000e1190e7211 */ /* 0x002fe400078c08ff */
[----:B------:R-:W-:Y:S01]  /*3930*/  CS2R R116, SRZ ;  /* 0x0000000000747805 */ /* 0x000fe2000001ff00 */
[----:B------:R-:W-:Y:S01]  /*3940*/  IMAD R11, R35, 0x8, R10 ;  /* 0x00000008230b7824 */ /* 0x000fe200078e020a */
[----:B------:R-:W-:-:S02]  /*3950*/  LEA.HI.X.SX32 R37, R27, R33, 0x1, P3 ;  /* 0x000000211b257211 */ /* 0x000fc400018f0eff */
[----:B------:R-:W-:Y:S02]  /*3960*/  CS2R R26, SRZ ;  /* 0x00000000001a7805 */ /* 0x000fe4000001ff00 */
[-C--:B------:R-:W-:Y:S01]  /*3970*/  LEA.HI.X.SX32 R15, R25, R33.reuse, 0x1, P6 ;  /* 0x00000021190f7211 */ /* 0x080fe200030f0eff */
[----:B--2---:R-:W-:Y:S01]  /*3980*/  IMAD R12, R35, 0x8, R11 ;  /* 0x00000008230c7824 */ /* 0x004fe200078e020b */
[----:B------:R-:W-:Y:S02]  /*3990*/  LEA.HI.X.SX32 R25, R4, R33, 0x1, P4 ;  /* 0x0000002104197211 */ /* 0x000fe400020f0eff */
[----:B------:R-:W-:Y:S02]  /*39a0*/  CS2R R118, SRZ ;  /* 0x0000000000767805 */ /* 0x000fe4000001ff00 */
[----:B---3--:R-:W-:Y:S01]  /*39b0*/  LEA R16, P6, R3, R225, 0x1 ;  /* 0x000000e103107211 */ /* 0x008fe200078c08ff */
[----:B------:R0:W-:Y:S01]  /*39c0*/  STL.64 [R1+0x148], R14 ;  /* 0x0001480e01007387 */ /* 0x0001e20000100a00 */
[----:B------:R-:W-:-:S02]  /*39d0*/  LEA R13, R35, R12, 0x3 ;  /* 0x0000000c230d7211 */ /* 0x000fc400078e18ff */
[----:B------:R-:W-:Y:S02]  /*39e0*/  CS2R R120, SRZ ;  /* 0x0000000000787805 */ /* 0x000fe4000001ff00 */
[----:B------:R-:W-:Y:S01]  /*39f0*/  LEA.HI.X.SX32 R17, R3, R33, 0x1, P6 ;  /* 0x0000002103117211 */ /* 0x000fe200030f0eff */
[----:B------:R1:W-:Y:S01]  /*3a00*/  STL.64 [R1+0x138], R38 ;  /* 0x0001382601007387 */ /* 0x0003e20000100a00 */
[----:B------:R-:W-:Y:S02]  /*3a10*/  CS2R R122, SRZ ;  /* 0x00000000007a7805 */ /* 0x000fe4000001ff00 */
[----:B------:R-:W-:Y:S02]  /*3a20*/  CS2R R124, SRZ ;  /* 0x00000000007c7805 */ /* 0x000fe4000001ff00 */
[----:B------:R-:W-:Y:S01]  /*3a30*/  CS2R R126, SRZ ;  /* 0x00000000007e7805 */ /* 0x000fe2000001ff00 */
[----:B------:R2:W-:Y:S01]  /*3a40*/  STL.64 [R1+0x140], R18 ;  /* 0x0001401201007387 */ /* 0x0005e20000100a00 */
[----:B------:R-:W-:-:S02]  /*3a50*/  CS2R R128, SRZ ;  /* 0x0000000000807805 */ /* 0x000fc4000001ff00 */
[----:B------:R-:W-:Y:S02]  /*3a60*/  CS2R R130, SRZ ;  /* 0x0000000000827805 */ /* 0x000fe4000001ff00 */
[----:B------:R-:W-:Y:S01]  /*3a70*/  CS2R R132, SRZ ;  /* 0x0000000000847805 */ /* 0x000fe2000001ff00 */
[----:B------:R3:W-:Y:S01]  /*3a80*/  STL.64 [R1+0x130], R16 ;  /* 0x0001301001007387 */ /* 0x0007e20000100a00 */
[C---:B0-----:R-:W-:Y:S01]  /*3a90*/  IMAD R14, R35.reuse, 0x8, R13 ;  /* 0x00000008230e7824 */ /* 0x041fe200078e020d */
[----:B------:R-:W-:Y:S02]  /*3aa0*/  CS2R R134, SRZ ;  /* 0x0000000000867805 */ /* 0x000fe4000001ff00 */
[----:B------:R-:W-:Y:S01]  /*3ab0*/  CS2R R136, SRZ ;  /* 0x0000000000887805 */ /* 0x000fe2000001ff00 */
[----:B------:R0:W-:Y:S01]  /*3ac0*/  STL.64 [R1+0x128], R24 ;  /* 0x0001281801007387 */ /* 0x0001e20000100a00 */
[----:B------:R-:W-:Y:S01]  /*3ad0*/  IMAD R2, R35, 0x8, R14 ;  /* 0x0000000823027824 */ /* 0x000fe200078e020e */
[----:B-1----:R-:W-:-:S02]  /*3ae0*/  CS2R R38, SRZ ;  /* 0x0000000000267805 */ /* 0x002fc4000001ff00 */
[----:B------:R-:W-:Y:S02]  /*3af0*/  CS2R R138, SRZ ;  /* 0x00000000008a7805 */ /* 0x000fe4000001ff00 */
[-C--:B--2---:R-:W-:Y:S01]  /*3b00*/  LEA R18, P5, R5, R225.reuse, 0x1 ;  /* 0x000000e105127211 */ /* 0x084fe200078a08ff */
[----:B------:R-:W-:Y:S01]  /*3b10*/  IMAD R3, R35, 0x10, R2 ;  /* 0x0000001023037824 */ /* 0x000fe200078e0202 */
[----:B------:R-:W-:Y:S02]  /*3b20*/  CS2R R140, SRZ ;  /* 0x00000000008c7805 */ /* 0x000fe4000001ff00 */
[----:B------:R-:W-:Y:S02]  /*3b30*/  CS2R R142, SRZ ;  /* 0x00000000008e7805 */ /* 0x000fe4000001ff00 */
[C---:B---3--:R-:W-:Y:S01]  /*3b40*/  LEA R16, P6, R6.reuse, R225, 0x1 ;  /* 0x000000e106107211 */ /* 0x048fe200078c08ff */
[----:B------:R-:W-:Y:S01]  /*3b50*/  UMOV UR4, URZ ;  /* 0x0000003f00047c82 */ /* 0x000fe20008000000 */
[-C--:B------:R-:W-:Y:S01]  /*3b60*/  LEA.HI.X.SX32 R19, R5, R33.reuse, 0x1, P5 ;  /* 0x0000002105137211 */ /* 0x080fe200028f0eff */
[----:B------:R-:W-:Y:S01]  /*3b70*/  ULDC UR9, c[0x0][0x238] ;  /* 0x00008e0000097ab9 */ /* 0x000fe20000000800 */
[----:B------:R-:W-:-:S02]  /*3b80*/  LEA.HI.X.SX32 R17, R6, R33, 0x1, P6 ;  /* 0x0000002106117211 */ /* 0x000fc400030f0eff */
[----:B------:R-:W-:Y:S01]  /*3b90*/  LEA R4, R35, R3, 0x3 ;  /* 0x0000000323047211 */ /* 0x000fe200078e18ff */
[----:B------:R1:W-:Y:S01]  /*3ba0*/  STL.64 [R1+0x120], R18 ;  /* 0x0001201201007387 */ /* 0x0003e20000100a00 */
[----:B0-----:R-:W-:-:S03]  /*3bb0*/  LEA R24, P4, R28, R225, 0x1 ;  /* 0x000000e11c187211 */ /* 0x001fc600078808ff */
[----:B------:R0:W-:Y:S01]  /*3bc0*/  STL.64 [R1+0x118], R16 ;  /* 0x0001181001007387 */ /* 0x0001e20000100a00 */
[----:B------:R-:W-:Y:S01]  /*3bd0*/  IMAD R5, R35, 0x8, R4 ;  /* 0x0000000823057824 */ /* 0x000fe200078e0204 */
[----:B------:R-:W-:-:S03]  /*3be0*/  LEA.HI.X.SX32 R25, R28, R33, 0x1, P4 ;  /* 0x000000211c197211 */ /* 0x000fc600020f0eff */
[----:B------:R-:W-:Y:S01]  /*3bf0*/  IMAD R6, R35, 0x8, R5 ;  /* 0x0000000823067824 */ /* 0x000fe200078e0205 */
[CC--:B-1----:R-:W-:Y:S02]  /*3c00*/  LEA R18, P5, R7.reuse, R225.reuse, 0x1 ;  /* 0x000000e107127211 */ /* 0x0c2fe400078a08ff */
[C---:B0-----:R-:W-:Y:S02]  /*3c10*/  LEA R16, P6, R8.reuse, R225, 0x1 ;  /* 0x000000e108107211 */ /* 0x041fe400078c08ff */
[-C--:B------:R-:W-:Y:S02]  /*3c20*/  LEA.HI.X.SX32 R19, R7, R33.reuse, 0x1, P5 ;  /* 0x0000002107137211 */ /* 0x080fe400028f0eff */
[----:B------:R-:W-:-:S03]  /*3c30*/  LEA.HI.X.SX32 R17, R8, R33, 0x1, P6 ;  /* 0x0000002108117211 */ /* 0x000fc600030f0eff */
[----:B------:R0:W-:Y:S04]  /*3c40*/  STL.64 [R1+0x110], R18 ;  /* 0x0001101201007387 */ /* 0x0001e80000100a00 */
[----:B------:R1:W-:Y:S04]  /*3c50*/  STL.64 [R1+0x108], R16 ;  /* 0x0001081001007387 */ /* 0x0003e80000100a00 */
[----:B------:R2:W-:Y:S01]  /*3c60*/  STL.64 [R1+0xf8], R36 ;  /* 0x0000f82401007387 */ /* 0x0005e20000100a00 */
[-C--:B0-----:R-:W-:Y:S02]  /*3c70*/  LEA R18, P5, R9, R225.reuse, 0x1 ;  /* 0x000000e109127211 */ /* 0x081fe400078a08ff */
[----:B-1----:R-:W-:-:S02]  /*3c80*/  LEA R16, P6, R0, R225, 0x1 ;  /* 0x000000e100107211 */ /* 0x002fc400078c08ff */
[-C--:B------:R-:W-:Y:S02]  /*3c90*/  LEA.HI.X.SX32 R19, R9, R33.reuse, 0x1, P5 ;  /* 0x0000002109137211 */ /* 0x080fe400028f0eff */
[----:B------:R-:W-:Y:S01]  /*3ca0*/  LEA.HI.X.SX32 R17, R0, R33, 0x1, P6 ;  /* 0x0000002100117211 */ /* 0x000fe200030f0eff */
[C---:B------:R-:W-:Y:S01]  /*3cb0*/  IMAD R0, R35.reuse, 0x8, R6 ;  /* 0x0000000823007824 */ /* 0x040fe200078e0206 */
[C---:B------:R-:W-:Y:S01]  /*3cc0*/  LEA R8, P6, R12.reuse, R225, 0x1 ;  /* 0x000000e10c087211 */ /* 0x040fe200078c08ff */
[----:B------:R0:W-:Y:S01]  /*3cd0*/  STL.64 [R1+0x100], R18 ;  /* 0x0001001201007387 */ /* 0x0001e20000100a00 */
[----:B--2---:R-:W-:Y:S02]  /*3ce0*/  CS2R R36, SRZ ;  /* 0x0000000000247805 */ /* 0x004fe4000001ff00 */
[----:B------:R-:W-:Y:S01]  /*3cf0*/  LEA.HI.X.SX32 R9, R12, R33, 0x1, P6 ;  /* 0x000000210c097211 */ /* 0x000fe200030f0eff */
[----:B------:R1:W-:Y:S01]  /*3d00*/  STL.64 [R1+0xf0], R16 ;  /* 0x0000f01001007387 */ /* 0x0003e20000100a00 */
[----:B------:R-:W-:-:S03]  /*3d10*/  LEA R7, R35, R0, 0x3 ;  /* 0x0000000023077211 */ /* 0x000fc600078e18ff */
[----:B------:R2:W-:Y:S01]  /*3d20*/  STL.64 [R1+0xd8], R8 ;  /* 0x0000d80801007387 */ /* 0x0005e20000100a00 */
[CC--:B0-----:R-:W-:Y:S02]  /*3d30*/  LEA R18, P3, R10.reuse, R225.reuse, 0x1 ;  /* 0x000000e10a127211 */ /* 0x0c1fe400078608ff */
[C---:B-1----:R-:W-:Y:S02]  /*3d40*/  LEA R16, P5, R11.reuse, R225, 0x1 ;  /* 0x000000e10b107211 */ /* 0x042fe400078a08ff */
[-C--:B------:R-:W-:Y:S02]  /*3d50*/  LEA.HI.X.SX32 R19, R10, R33.reuse, 0x1, P3 ;  /* 0x000000210a137211 */ /* 0x080fe400018f0eff */
[----:B------:R-:W-:Y:S01]  /*3d60*/  LEA.HI.X.SX32 R17, R11, R33, 0x1, P5 ;  /* 0x000000210b117211 */ /* 0x000fe200028f0eff */
[C---:B--2---:R-:W-:Y:S01]  /*3d70*/  IMAD R8, R35.reuse, 0x8, R7 ;  /* 0x0000000823087824 */ /* 0x044fe200078e0207 */
[C---:B------:R-:W-:Y:S01]  /*3d80*/  LEA R10, P6, R14.reuse, R225, 0x1 ;  /* 0x000000e10e0a7211 */ /* 0x040fe200078c08ff */
[----:B------:R0:W-:Y:S02]  /*3d90*/  STL.64 [R1+0xe8], R18 ;  /* 0x0000e81201007387 */ /* 0x0001e40000100a00 */
[----:B------:R-:W-:Y:S01]  /*3da0*/  IMAD R9, R35, 0x10, R8 ;  /* 0x0000001023097824 */ /* 0x000fe200078e0208 */
[----:B------:R-:W-:Y:S01]  /*3db0*/  LEA.HI.X.SX32 R11, R14, R33, 0x1, P6 ;  /* 0x000000210e0b7211 */ /* 0x000fe200030f0eff */
[----:B------:R1:W-:Y:S01]  /*3dc0*/  STL.64 [R1+0xe0], R16 ;  /* 0x0000e01001007387 */ /* 0x0003e20000100a00 */
[----:B------:R-:W-:-:S02]  /*3dd0*/  LEA R12, P6, R3, R225, 0x1 ;  /* 0x000000e1030c7211 */ /* 0x000fc400078c08ff */
[-C--:B0-----:R-:W-:Y:S02]  /*3de0*/  LEA R18, P3, R29, R225.reuse, 0x1 ;  /* 0x000000e11d127211 */ /* 0x081fe400078608ff */
[----:B-1----:R-:W-:Y:S02]  /*3df0*/  LEA R16, P5, R13, R225, 0x1 ;  /* 0x000000e10d107211 */ /* 0x002fe400078a08ff */
[-C--:B------:R-:W-:Y:S02]  /*3e00*/  LEA.HI.X.SX32 R19, R29, R33.reuse, 0x1, P3 ;  /* 0x000000211d137211 */ /* 0x080fe400018f0eff */
[----:B------:R-:W-:Y:S02]  /*3e10*/  CS2R R28, SRZ ;  /* 0x00000000001c7805 */ /* 0x000fe4000001ff00 */
[-C--:B------:R-:W-:Y:S02]  /*3e20*/  LEA.HI.X.SX32 R17, R13, R33.reuse, 0x1, P5 ;  /* 0x000000210d117211 */ /* 0x080fe400028f0eff */
[----:B------:R-:W-:-:S03]  /*3e30*/  LEA.HI.X.SX32 R13, R3, R33, 0x1, P6 ;  /* 0x00000021030d7211 */ /* 0x000fc600030f0eff */
[----:B------:R0:W-:Y:S04]  /*3e40*/  STL.64 [R1+0xd0], R16 ;  /* 0x0000d01001007387 */ /* 0x0001e80000100a00 */
[----:B------:R1:W-:Y:S04]  /*3e50*/  STL.64 [R1+0xc8], R10 ;  /* 0x0000c80a01007387 */ /* 0x0003e80000100a00 */
[----:B------:R2:W-:Y:S01]  /*3e60*/  STL.64 [R1+0xb8], R24 ;  /* 0x0000b81801007387 */ /* 0x0005e20000100a00 */
[----:B0-----:R-:W-:-:S04]  /*3e70*/  LEA R16, P5, R2, R225, 0x1 ;  /* 0x000000e102107211 */ /* 0x001fc800078a08ff */
[----:B------:R-:W-:Y:S01]  /*3e80*/  LEA.HI.X.SX32 R17, R2, R33, 0x1, P5 ;  /* 0x0000002102117211 */ /* 0x000fe200028f0eff */
[----:B-1----:R-:W-:Y:S01]  /*3e90*/  IMAD R10, R35, 0x8, R9 ;  /* 0x00000008230a7824 */ /* 0x002fe200078e0209 */
[C---:B------:R-:W-:Y:S02]  /*3ea0*/  LEA R14, P5, R5.reuse, R225, 0x1 ;  /* 0x000000e1050e7211 */ /* 0x040fe400078a08ff */
[----:B--2---:R-:W-:Y:S01]  /*3eb0*/  CS2R R24, SRZ ;  /* 0x0000000000187805 */ /* 0x004fe2000001ff00 */
[----:B------:R0:W-:Y:S01]  /*3ec0*/  STL.64 [R1+0xc0], R16 ;  /* 0x0000c01001007387 */ /* 0x0001e20000100a00 */
[----:B------:R-:W-:Y:S02]  /*3ed0*/  LEA.HI.X.SX32 R15, R5, R33, 0x1, P5 ;  /* 0x00000021050f7211 */ /* 0x000fe400028f0eff */
[C---:B------:R-:W-:Y:S01]  /*3ee0*/  LEA R2, R35.reuse, R10, 0x3 ;  /* 0x0000000a23027211 */ /* 0x040fe200078e18ff */
[----:B------:R1:W-:Y:S04]  /*3ef0*/  STL.64 [R1+0xb0], R12 ;  /* 0x0000b00c01007387 */ /* 0x0003e80000100a00 */
[----:B------:R-:W-:Y:S01]  /*3f00*/  IMAD R3, R35, 0x8, R2 ;  /* 0x0000000823037824 */ /* 0x000fe200078e0202 */
[----:B0-----:R-:W-:-:S02]  /*3f10*/  LEA R16, P4, R4, R225, 0x1 ;  /* 0x000000e104107211 */ /* 0x001fc400078808ff */
[----:B-1----:R-:W-:Y:S02]  /*3f20*/  LEA R12, P6, R6, R225, 0x1 ;  /* 0x000000e1060c7211 */ /* 0x002fe400078c08ff */
[-C--:B------:R-:W-:Y:S01]  /*3f30*/  LEA.HI.X.SX32 R17, R4, R33.reuse, 0x1, P4 ;  /* 0x0000002104117211 */ /* 0x080fe200020f0eff */
[----:B------:R-:W-:Y:S01]  /*3f40*/  IMAD R4, R35, 0x8, R3 ;  /* 0x0000000823047824 */ /* 0x000fe200078e0203 */
[----:B------:R-:W-:-:S03]  /*3f50*/  LEA.HI.X.SX32 R13, R6, R33, 0x1, P6 ;  /* 0x00000021060d7211 */ /* 0x000fc600030f0eff */
[----:B------:R0:W-:Y:S01]  /*3f60*/  STL.64 [R1+0xa8], R16 ;  /* 0x0000a81001007387 */ /* 0x0001e20000100a00 */
[----:B------:R-:W-:-:S03]  /*3f70*/  IMAD R5, R35, 0x8, R4 ;  /* 0x0000000823057824 */ /* 0x000fc600078e0204 */
[----:B------:R-:W-:Y:S04]  /*3f80*/  STL.64 [R1+0xa0], R14 ;  /* 0x0000a00e01007387 */ /* 0x000fe80000100a00 */
[----:B------:R1:W-:Y:S01]  /*3f90*/  STL.64 [R1+0x98], R12 ;  /* 0x0000980c01007387 */ /* 0x0003e20000100a00 */
[----:B0-----:R-:W-:-:S04]  /*3fa0*/  LEA R16, P5, R0, R225, 0x1 ;  /* 0x000000e100107211 */ /* 0x001fc800078a08ff */
[----:B------:R-:W-:Y:S02]  /*3fb0*/  LEA.HI.X.SX32 R17, R0, R33, 0x1, P5 ;  /* 0x0000002100117211 */ /* 0x000fe400028f0eff */
[----:B------:R-:W-:Y:S02]  /*3fc0*/  LEA R0, R35, R5, 0x3 ;  /* 0x0000000523007211 */ /* 0x000fe400078e18ff */
[-C--:B-1----:R-:W-:Y:S01]  /*3fd0*/  LEA R12, P6, R7, R225.reuse, 0x1 ;  /* 0x000000e1070c7211 */ /* 0x082fe200078c08ff */
[----:B------:R0:W-:Y:S01]  /*3fe0*/  STL.64 [R1+0x90], R16 ;  /* 0x0000901001007387 */ /* 0x0001e20000100a00 */
[C---:B------:R-:W-:Y:S01]  /*3ff0*/  LEA R14, P4, R30.reuse, R225, 0x1 ;  /* 0x000000e11e0e7211 */ /* 0x040fe200078808ff */
[----:B------:R-:W-:Y:S01]  /*4000*/  IMAD R6, R35, 0x10, R0 ;  /* 0x0000001023067824 */ /* 0x000fe200078e0200 */
[-C--:B------:R-:W-:Y:S02]  /*4010*/  LEA.HI.X.SX32 R13, R7, R33.reuse, 0x1, P6 ;  /* 0x00000021070d7211 */ /* 0x080fe400030f0eff */
[----:B------:R-:W-:Y:S01]  /*4020*/  LEA.HI.X.SX32 R15, R30, R33, 0x1, P4 ;  /* 0x000000211e0f7211 */ /* 0x000fe200020f0eff */
[----:B------:R-:W-:-:S02]  /*4030*/  IMAD R7, R35, 0x8, R6 ;  /* 0x0000000823077824 */ /* 0x000fc400078e0206 */
[----:B------:R1:W-:Y:S01]  /*4040*/  STL.64 [R1+0x88], R12 ;  /* 0x0000880c01007387 */ /* 0x0003e20000100a00 */
[----:B0-----:R-:W-:-:S03]  /*4050*/  LEA R16, P5, R8, R225, 0x1 ;  /* 0x000000e108107211 */ /* 0x001fc600078a08ff */
[----:B------:R0:W-:Y:S01]  /*4060*/  STL.64 [R1+0x78], R18 ;  /* 0x0000781201007387 */ /* 0x0001e20000100a00 */
[----:B------:R-:W-:Y:S01]  /*4070*/  LEA.HI.X.SX32 R17, R8, R33, 0x1, P5 ;  /* 0x0000002108117211 */ /* 0x000fe200028f0eff */
[----:B------:R-:W-:Y:S01]  /*4080*/  IMAD R8, R35, 0x8, R7 ;  /* 0x0000000823087824 */ /* 0x000fe200078e0207 */
[----:B-1----:R-:W-:-:S03]  /*4090*/  LEA R12, P6, R9, R225, 0x1 ;  /* 0x000000e1090c7211 */ /* 0x002fc600078c08ff */
[----:B------:R1:W-:Y:S01]  /*40a0*/  STL.64 [R1+0x80], R16 ;  /* 0x0000801001007387 */ /* 0x0003e20000100a00 */
[----:B------:R-:W-:Y:S02]  /*40b0*/  LEA.HI.X.SX32 R13, R9, R33, 0x1, P6 ;  /* 0x00000021090d7211 */ /* 0x000fe400030f0eff */
[----:B0-----:R-:W-:-:S03]  /*40c0*/  LEA R18, P3, R10, R225, 0x1 ;  /* 0x000000e10a127211 */ /* 0x001fc600078608ff */
[----:B------:R0:W-:Y:S01]  /*40d0*/  STL.64 [R1+0x70], R12 ;  /* 0x0000700c01007387 */ /* 0x0001e20000100a00 */
[----:B------:R-:W-:Y:S02]  /*40e0*/  LEA.HI.X.SX32 R19, R10, R33, 0x1, P3 ;  /* 0x000000210a137211 */ /* 0x000fe400018f0eff */
[CC--:B------:R-:W-:Y:S02]  /*40f0*/  LEA R250, P3, R31.reuse, R225.reuse, 0x1 ;  /* 0x000000e11ffa7211 */ /* 0x0c0fe400078608ff */
[C---:B-1----:R-:W-:Y:S01]  /*4100*/  LEA R16, P5, R2.reuse, R225, 0x1 ;  /* 0x000000e102107211 */ /* 0x042fe200078a08ff */
[----:B------:R1:W-:Y:S01]  /*4110*/  STL.64 [R1+0x68], R18 ;  /* 0x0000681201007387 */ /* 0x0003e20000100a00 */
[-C--:B------:R-:W-:Y:S02]  /*4120*/  LEA.HI.X.SX32 R251, R31, R33.reuse, 0x1, P3 ;  /* 0x000000211ffb7211 */ /* 0x080fe400018f0eff */
[----:B------:R-:W-:Y:S02]  /*4130*/  CS2R R30, SRZ ;  /* 0x00000000001e7805 */ /* 0x000fe4000001ff00 */
[----:B------:R-:W-:-:S02]  /*4140*/  LEA.HI.X.SX32 R17, R2, R33, 0x1, P5 ;  /* 0x0000002102117211 */ /* 0x000fc400028f0eff */
[----:B------:R-:W-:Y:S02]  /*4150*/  LEA R2, R35, R8, 0x3 ;  /* 0x0000000823027211 */ /* 0x000fe400078e18ff */
[----:B0-----:R-:W-:-:S04]  /*4160*/  LEA R12, P6, R3, R225, 0x1 ;  /* 0x000000e1030c7211 */ /* 0x001fc800078c08ff */
[----:B------:R-:W-:Y:S01]  /*4170*/  LEA.HI.X.SX32 R13, R3, R33, 0x1, P6 ;  /* 0x00000021030d7211 */ /* 0x000fe200030f0eff */
[----:B------:R-:W-:Y:S01]  /*4180*/  IMAD R3, R35, 0x8, R2 ;  /* 0x0000000823037824 */ /* 0x000fe200078e0202 */
[----:B------:R-:W-:Y:S01]  /*4190*/  LEA R10, P6, R5, R225, 0x1 ;  /* 0x000000e1050a7211 */ /* 0x000fe200078c08ff */
[----:B-1----:R-:W-:Y:S02]  /*41a0*/  IMAD R19, R153, 0xd, RZ ;  /* 0x0000000d99137824 */ /* 0x002fe400078e02ff */
[----:B------:R0:W-:Y:S01]  /*41b0*/  STL.64 [R1+0x58], R12 ;  /* 0x0000580c01007387 */ /* 0x0001e20000100a00 */
[----:B------:R-:W-:Y:S01]  /*41c0*/  LEA.HI.X.SX32 R11, R5, R33, 0x1, P6 ;  /* 0x00000021050b7211 */ /* 0x000fe200030f0eff */
[----:B------:R-:W-:Y:S02]  /*41d0*/  IMAD.MOV.U32 R18, RZ, RZ, -0x800000 ;  /* 0xff800000ff127424 */ /* 0x000fe400078e00ff */
[----:B------:R1:W-:Y:S01]  /*41e0*/  STL.64 [R1+0x60], R16 ;  /* 0x0000601001007387 */ /* 0x0003e20000100a00 */
[----:B0-----:R-:W-:-:S04]  /*41f0*/  LEA R12, P5, R4, R225, 0x1 ;  /* 0x000000e1040c7211 */ /* 0x001fc800078a08ff */
[----:B------:R-:W-:Y:S01]  /*4200*/  LEA.HI.X.SX32 R13, R4, R33, 0x1, P5 ;  /* 0x00000021040d7211 */ /* 0x000fe200028f0eff */
[----:B------:R-:W-:Y:S01]  /*4210*/  IMAD R4, R35, 0x8, R3 ;  /* 0x0000000823047824 */ /* 0x000fe200078e0203 */
[----:B-1----:R-:W-:Y:S01]  /*4220*/  MOV R16, 0xff800000 ;  /* 0xff80000000107802 */ /* 0x002fe20000000f00 */
[----:B------:R-:W-:Y:S02]  /*4230*/  IMAD.MOV.U32 R17, RZ, RZ, -0x800000 ;  /* 0xff800000ff117424 */ /* 0x000fe400078e00ff */
[----:B------:R0:W-:Y:S04]  /*4240*/  STL.64 [R1+0x50], R12 ;  /* 0x0000500c01007387 */ /* 0x0001e80000100a00 */
[----:B------:R1:W-:Y:S04]  /*4250*/  STL.64 [R1+0x48], R10 ;  /* 0x0000480a01007387 */ /* 0x0003e80000100a00 */
[----:B------:R2:W-:Y:S01]  /*4260*/  STL.64 [R1+0x38], R14 ;  /* 0x0000380e01007387 */ /* 0x0005e20000100a00 */
[----:B0-----:R-:W-:-:S02]  /*4270*/  LEA R12, P5, R0, R225, 0x1 ;  /* 0x000000e1000c7211 */ /* 0x001fc400078a08ff */
[----:B-1----:R-:W-:Y:S02]  /*4280*/  LEA R10, P6, R6, R225, 0x1 ;  /* 0x000000e1060a7211 */ /* 0x002fe400078c08ff */
[-C--:B------:R-:W-:Y:S01]  /*4290*/  LEA.HI.X.SX32 R13, R0, R33.reuse, 0x1, P5 ;  /* 0x00000021000d7211 */ /* 0x080fe200028f0eff */
[----:B------:R-:W-:Y:S01]  /*42a0*/  IMAD R0, R35, 0x8, R4 ;  /* 0x0000000823007824 */ /* 0x000fe200078e0204 */
[----:B------:R-:W-:Y:S02]  /*42b0*/  LEA.HI.X.SX32 R11, R6, R33, 0x1, P6 ;  /* 0x00000021060b7211 */ /* 0x000fe400030f0eff */
[----:B--2---:R-:W-:Y:S01]  /*42c0*/  LEA R14, P4, R7, R225, 0x1 ;  /* 0x000000e1070e7211 */ /* 0x004fe200078808ff */
[----:B------:R0:W-:Y:S01]  /*42d0*/  STL.64 [R1+0x40], R12 ;  /* 0x0000400c01007387 */ /* 0x0001e20000100a00 */
[----:B------:R-:W-:Y:S02]  /*42e0*/  LEA R5, R35, R0, 0x4 ;  /* 0x0000000023057211 */ /* 0x000fe400078e20ff */
[----:B------:R-:W-:Y:S01]  /*42f0*/  LEA.HI.X.SX32 R15, R7, R33, 0x1, P4 ;  /* 0x00000021070f7211 */ /* 0x000fe200020f0eff */
[----:B------:R1:W-:Y:S01]  /*4300*/  STL.64 [R1+0x30], R10 ;  /* 0x0000300a01007387 */ /* 0x0003e20000100a00 */
[----:B------:R-:W-:Y:S01]  /*4310*/  LEA R220, P4, R32, R225, 0x1 ;  /* 0x000000e120dc7211 */ /* 0x000fe200078808ff */
[----:B------:R-:W-:-:S02]  /*4320*/  IMAD R7, R153, 0x7, RZ ;  /* 0x0000000799077824 */ /* 0x000fc400078e02ff */
[----:B------:R2:W-:Y:S01]  /*4330*/  STL.64 [R1+0x28], R14 ;  /* 0x0000280e01007387 */ /* 0x0005e20000100a00 */
[----:B------:R-:W-:Y:S02]  /*4340*/  LEA.HI.X.SX32 R221, R32, R33, 0x1, P4 ;  /* 0x0000002120dd7211 */ /* 0x000fe400020f0eff */
[-C--:B0-----:R-:W-:Y:S02]  /*4350*/  LEA R12, P5, R8, R225.reuse, 0x1 ;  /* 0x000000e1080c7211 */ /* 0x081fe400078a08ff */
[----:B-1----:R-:W-:Y:S02]  /*4360*/  LEA R10, P6, R2, R225, 0x1 ;  /* 0x000000e1020a7211 */ /* 0x002fe400078c08ff */
[-C--:B------:R-:W-:Y:S02]  /*4370*/  LEA.HI.X.SX32 R13, R8, R33.reuse, 0x1, P5 ;  /* 0x00000021080d7211 */ /* 0x080fe400028f0eff */
[----:B------:R-:W-:Y:S01]  /*4380*/  LEA.HI.X.SX32 R11, R2, R33, 0x1, P6 ;  /* 0x00000021020b7211 */ /* 0x000fe200030f0eff */
[----:B------:R-:W-:Y:S01]  /*4390*/  IMAD R2, R35, 0x8, R5 ;  /* 0x0000000823027824 */ /* 0x000fe200078e0205 */
[----:B------:R-:W-:Y:S01]  /*43a0*/  LEA R8, P6, R4, R225, 0x1 ;  /* 0x000000e104087211 */ /* 0x000fe200078c08ff */
[----:B--2---:R-:W-:-:S02]  /*43b0*/  IMAD R14, R153, 0xb, RZ ;  /* 0x0000000b990e7824 */ /* 0x004fc400078e02ff */
[----:B------:R0:W-:Y:S01]  /*43c0*/  STL.64 [R1+0x18], R10 ;  /* 0x0000180a01007387 */ /* 0x0001e20000100a00 */
[----:B------:R-:W-:Y:S01]  /*43d0*/  LEA.HI.X.SX32 R9, R4, R33, 0x1, P6 ;  /* 0x0000002104097211 */ /* 0x000fe200030f0eff */
[----:B------:R-:W-:Y:S01]  /*43e0*/  IMAD R6, R35, 0x8, R2 ;  /* 0x0000000823067824 */ /* 0x000fe200078e0202 */
[-C--:B------:R-:W-:Y:S01]  /*43f0*/  LEA R248, P6, R5, R225.reuse, 0x1 ;  /* 0x000000e105f87211 */ /* 0x080fe200078c08ff */
[----:B------:R1:W-:Y:S01]  /*4400*/  STL.64 [R1+0x20], R12 ;  /* 0x0000200c01007387 */ /* 0x0003e20000100a00 */
[C---:B------:R-:W-:Y:S01]  /*4410*/  LEA R246, P3, R2.reuse, R225, 0x1 ;  /* 0x000000e102f67211 */ /* 0x040fe200078608ff */
[----:B------:R-:W-:Y:S01]  /*4420*/  IMAD R15, R153, 0xc, RZ ;  /* 0x0000000c990f7824 */ /* 0x000fe200078e02ff */
[-C--:B------:R-:W-:Y:S01]  /*4430*/  LEA.HI.X.SX32 R249, R5, R33.reuse, 0x1, P6 ;  /* 0x0000002105f97211 */ /* 0x080fe200030f0eff */
[----:B------:R2:W-:Y:S01]  /*4440*/  STL.64 [R1+0x8], R8 ;  /* 0x0000080801007387 */ /* 0x0005e20000100a00 */
[----:B------:R-:W-:Y:S01]  /*4450*/  LEA.HI.X.SX32 R247, R2, R33, 0x1, P3 ;  /* 0x0000002102f77211 */ /* 0x000fe200018f0eff */
[----:B------:R-:W-:Y:S01]  /*4460*/  IMAD.MOV.U32 R5, RZ, RZ, 0x3f800000 ;  /* 0x3f800000ff057424 */ /* 0x000fe200078e00ff */
[----:B0-----:R-:W-:-:S04]  /*4470*/  LEA R10, P5, R3, R225, 0x1 ;  /* 0x000000e1030a7211 */ /* 0x001fc800078a08ff */
[----:B------:R-:W-:Y:S01]  /*4480*/  LEA.HI.X.SX32 R11, R3, R33, 0x1, P5 ;  /* 0x00000021030b7211 */ /* 0x000fe200028f0eff */
[----:B------:R-:W-:Y:S02]  /*4490*/  IMAD R3, R35, 0x8, R6 ;  /* 0x0000000823037824 */ /* 0x000fe400078e0206 */
[----:B-1----:R-:W-:Y:S01]  /*44a0*/  IMAD R12, R153, 0xa, RZ ;  /* 0x0000000a990c7824 */ /* 0x002fe200078e02ff */
[CC--:B--2---:R-:W-:Y:S01]  /*44b0*/  LEA R8, P5, R0.reuse, R225.reuse, 0x1 ;  /* 0x000000e100087211 */ /* 0x0c4fe200078a08ff */
[----:B------:R0:W-:Y:S01]  /*44c0*/  STL.64 [R1+0x10], R10 ;  /* 0x0000100a01007387 */ /* 0x0001e20000100a00 */
[----:B------:R-:W-:Y:S01]  /*44d0*/  LEA R238, P6, R3, R225, 0x1 ;  /* 0x000000e103ee7211 */ /* 0x000fe200078c08ff */
[----:B------:R-:W-:Y:S01]  /*44e0*/  IMAD.MOV.U32 R13, RZ, RZ, -0x800000 ;  /* 0xff800000ff0d7424 */ /* 0x000fe200078e00ff */
[----:B------:R-:W-:Y:S02]  /*44f0*/  LEA.HI.X.SX32 R9, R0, R33, 0x1, P5 ;  /* 0x0000002100097211 */ /* 0x000fe400028f0eff */
[----:B------:R-:W-:-:S02]  /*4500*/  LEA R0, R35, R3, 0x3 ;  /* 0x0000000323007211 */ /* 0x000fc400078e18ff */
[-C--:B------:R-:W-:Y:S01]  /*4510*/  LEA R244, P5, R6, R225.reuse, 0x1 ;  /* 0x000000e106f47211 */ /* 0x080fe200078a08ff */
[----:B------:R1:W-:Y:S01]  /*4520*/  STL.64 [R1], R8 ;  /* 0x0000000801007387 */ /* 0x0003e20000100a00 */
[C---:B------:R-:W-:Y:S01]  /*4530*/  LEA R234, P3, R0.reuse, R225, 0x1 ;  /* 0x000000e100ea7211 */ /* 0x040fe200078608ff */
[----:B------:R-:W-:Y:S01]  /*4540*/  IMAD R4, R35, 0x8, R0 ;  /* 0x0000000823047824 */ /* 0x000fe200078e0200 */
[-C--:B------:R-:W-:Y:S01]  /*4550*/  LEA.HI.X.SX32 R239, R3, R33.reuse, 0x1, P6 ;  /* 0x0000002103ef7211 */ /* 0x080fe200030f0eff */
[----:B------:R-:W-:Y:S01]  /*4560*/  IMAD R3, R153, 0x5, RZ ;  /* 0x0000000599037824 */ /* 0x000fe200078e02ff */
[-C--:B------:R-:W-:Y:S01]  /*4570*/  LEA.HI.X.SX32 R235, R0, R33.reuse, 0x1, P3 ;  /* 0x0000002100eb7211 */ /* 0x080fe200018f0eff */
[----:B------:R-:W-:Y:S01]  /*4580*/  IMAD R2, R35, 0x8, R4 ;  /* 0x0000000823027824 */ /* 0x000fe200078e0204 */
[----:B------:R-:W-:Y:S01]  /*4590*/  LEA.HI.X.SX32 R245, R6, R33, 0x1, P5 ;  /* 0x0000002106f57211 */ /* 0x000fe200028f0eff */
[C---:B------:R-:W-:Y:S01]  /*45a0*/  IMAD R0, R153.reuse, 0x3, RZ ;  /* 0x0000000399007824 */ /* 0x040fe200078e02ff */
[-C--:B------:R-:W-:Y:S01]  /*45b0*/  LEA R230, P5, R4, R225.reuse, 0x1 ;  /* 0x000000e104e67211 */ /* 0x080fe200078a08ff */
[----:B0-----:R-:W-:Y:S01]  /*45c0*/  IMAD R11, R153, 0x9, RZ ;  /* 0x00000009990b7824 */ /* 0x001fe200078e02ff */
[----:B------:R-:W-:Y:S01]  /*45d0*/  LEA R224, P6, R2, R225, 0x1 ;  /* 0x000000e102e07211 */ /* 0x000fe200078c08ff */
[----:B------:R-:W-:Y:S01]  /*45e0*/  IMAD.WIDE R156, R0, 0x2, R20 ;  /* 0x00000002009c7825 */ /* 0x000fe200078e0214 */
[----:B------:R-:W-:-:S02]  /*45f0*/  LEA.HI.X.SX32 R231, R4, R33, 0x1, P5 ;  /* 0x0000002104e77211 */ /* 0x000fc400028f0eff */
[----:B------:R-:W-:Y:S02]  /*4600*/  CS2R R34, SRZ ;  /* 0x0000000000227805 */ /* 0x000fe4000001ff00 */
[----:B------:R-:W-:Y:S01]  /*4610*/  LEA.HI.X.SX32 R225, R2, R33, 0x1, P6 ;  /* 0x0000002102e17211 */ /* 0x000fe200030f0eff */
[----:B------:R-:W-:Y:S01]  /*4620*/  IMAD.WIDE R158, R0, 0x2, R22 ;  /* 0x00000002009e7825 */ /* 0x000fe200078e0216 */
[C---:B------:R-:W-:Y:S01]  /*4630*/  SHF.L.U32 R2, R153.reuse, 0x2, RZ ;  /* 0x0000000299027819 */ /* 0x040fe200000006ff */
[----:B------:R0:W-:Y:S01]  /*4640*/  STL.64 [R1+0x350], R156 ;  /* 0x0003509c01007387 */ /* 0x0001e20000100a00 */
[----:B------:R-:W-:Y:S01]  /*4650*/  MOV R6, RZ ;  /* 0x000000ff00067202 */ /* 0x000fe20000000f00 */
[C---:B------:R-:W-:Y:S01]  /*4660*/  IMAD R4, R153.reuse, 0x6, RZ ;  /* 0x0000000699047824 */ /* 0x040fe200078e02ff */
[----:B------:R-:W-:Y:S01]  /*4670*/  CS2R R32, SRZ ;  /* 0x0000000000207805 */ /* 0x000fe2000001ff00 */
[----:B------:R-:W-:Y:S01]  /*4680*/  IMAD.WIDE R160, R2, 0x2, R20 ;  /* 0x0000000202a07825 */ /* 0x000fe200078e0214 */
[----:B------:R2:W-:Y:S03]  /*4690*/  STL.64 [R1+0x348], R158 ;  /* 0x0003489e01007387 */ /* 0x0005e60000100a00 */
[C---:B-1----:R-:W-:Y:S01]  /*46a0*/  IMAD.SHL.U32 R8, R153.reuse, 0x8, RZ ;  /* 0x0000000899087824 */ /* 0x042fe200078e00ff */
[----:B------:R1:W-:Y:S01]  /*46b0*/  STL.64 [R1+0x330], R160 ;  /* 0x000330a001007387 */ /* 0x0003e20000100a00 */
[----:B------:R-:W-:-:S02]  /*46c0*/  IMAD R153, R153, 0xf, RZ ;  /* 0x0000000f99997824 */ /* 0x000fc400078e02ff */
[----:B0-----:R-:W-:-:S04]  /*46d0*/  IMAD.WIDE R156, R2, 0x2, R22 ;  /* 0x00000002029c7825 */ /* 0x001fc800078e0216 */
[----:B------:R-:W-:Y:S01]  /*46e0*/  IMAD.MOV.U32 R9, RZ, RZ, RZ ;  /* 0x000000ffff097224 */ /* 0x000fe200078e00ff */
[----:B------:R0:W-:Y:S01]  /*46f0*/  STL.64 [R1+0x328], R156 ;  /* 0x0003289c01007387 */ /* 0x0001e20000100a00 */
[----:B--2---:R-:W-:-:S04]  /*4700*/  IMAD.WIDE R158, R3, 0x2, R20 ;  /* 0x00000002039e7825 */ /* 0x004fc800078e0214 */
[----:B-1----:R-:W-:Y:S01]  /*4710*/  IMAD.WIDE R160, R3, 0x2, R22 ;  /* 0x0000000203a07825 */ /* 0x002fe200078e0216 */
[----:B------:R1:W-:Y:S03]  /*4720*/  STL.64 [R1+0x310], R158 ;  /* 0x0003109e01007387 */ /* 0x0003e60000100a00 */
[----:B------:R-:W-:Y:S01]  /*4730*/  IMAD.MOV.U32 R10, RZ, RZ, 0x3f800000 ;  /* 0x3f800000ff0a7424 */ /* 0x000fe200078e00ff */
[----:B------:R2:W-:Y:S01]  /*4740*/  STL.64 [R1+0x308], R160 ;  /* 0x000308a001007387 */ /* 0x0005e20000100a00 */
[----:B0-----:R-:W-:-:S05]  /*4750*/  IMAD.WIDE R156, R4, 0x2, R20 ;  /* 0x00000002049c7825 */ /* 0x001fca00078e0214 */
[----:B------:R0:W-:Y:S01]  /*4760*/  STL.64 [R1+0x2f0], R156 ;  /* 0x0002f09c01007387 */ /* 0x0001e20000100a00 */
[----:B-1----:R-:W-:-:S04]  /*4770*/  IMAD.WIDE R158, R4, 0x2, R22 ;  /* 0x00000002049e7825 */ /* 0x002fc800078e0216 */
[C---:B--2---:R-:W-:Y:S01]  /*4780*/  IMAD.WIDE R160, R7.reuse, 0x2, R20 ;  /* 0x0000000207a07825 */ /* 0x044fe200078e0214 */
[----:B------:R1:W-:Y:S04]  /*4790*/  STL.64 [R1+0x2e8], R158 ;  /* 0x0002e89e01007387 */ /* 0x0003e80000100a00 */
[----:B------:R2:W-:Y:S01]  /*47a0*/  STL.64 [R1+0x2d0], R160 ;  /* 0x0002d0a001007387 */ /* 0x0005e20000100a00 */
[----:B0-----:R-:W-:-:S05]  /*47b0*/  IMAD.WIDE R156, R7, 0x2, R22 ;  /* 0x00000002079c7825 */ /* 0x001fca00078e0216 */
[----:B------:R0:W-:Y:S01]  /*47c0*/  STL.64 [R1+0x2c8], R156 ;  /* 0x0002c89c01007387 */ /* 0x0001e20000100a00 */
[----:B-1----:R-:W-:-:S04]  /*47d0*/  IMAD.WIDE R158, R8, 0x2, R20 ;  /* 0x00000002089e7825 */ /* 0x002fc800078e0214 */
[----:B--2---:R-:W-:Y:S01]  /*47e0*/  IMAD.WIDE R160, R8, 0x2, R22 ;  /* 0x0000000208a07825 */ /* 0x004fe200078e0216 */
[----:B------:R1:W-:Y:S04]  /*47f0*/  STL.64 [R1+0x2b0], R158 ;  /* 0x0002b09e01007387 */ /* 0x0003e80000100a00 */
        /* <DEDUP_REMOVED lines=16> */
[--C-:B--2---:R-:W-:Y:S01]  /*4900*/  IMAD.WIDE R160, R0, 0x2, R188.reuse ;  /* 0x0000000200a07825 */ /* 0x104fe200078e02bc */
        /* <DEDUP_REMOVED lines=13> */
[----:B------:R-:W-:Y:S01]  /*49e0*/  STL.64 [R1+0x280], R160 ;  /* 0x000280a001007387 */ /* 0x000fe20000100a00 */
[----:B0-----:R-:W-:-:S05]  /*49f0*/  IMAD.WIDE R156, R12, 0x2, R188 ;  /* 0x000000020c9c7825 */ /* 0x001fca00078e02bc */
[----:B------:R0:W-:Y:S01]  /*4a00*/  STL.64 [R1+0x260], R156 ;  /* 0x0002609c01007387 */ /* 0x0001e20000100a00 */
[----:B-1----:R-:W-:-:S05]  /*4a10*/  IMAD.WIDE R158, R14, 0x2, R188 ;  /* 0x000000020e9e7825 */ /* 0x002fca00078e02bc */
[----:B------:R1:W-:Y:S04]  /*4a20*/  STL.64 [R1+0x240], R158 ;  /* 0x0002409e01007387 */ /* 0x0003e80000100a00 */
[----:B------:R2:W-:Y:S01]  /*4a30*/  STL.64 [R1+0x358], R154 ;  /* 0x0003589a01007387 */ /* 0x0005e20000100a00 */
[----:B0-----:R-:W-:-:S05]  /*4a40*/  IMAD.WIDE R156, R0, 0x2, R190 ;  /* 0x00000002009c7825 */ /* 0x001fca00078e02be */
[----:B------:R0:W-:Y:S01]  /*4a50*/  STL.64 [R1+0x338], R156 ;  /* 0x0003389c01007387 */ /* 0x0001e20000100a00 */
[----:B-1----:R-:W-:-:S04]  /*4a60*/  IMAD.WIDE R158, R2, 0x2, R190 ;  /* 0x00000002029e7825 */ /* 0x002fc800078e02be */
[--C-:B--2---:R-:W-:Y:S01]  /*4a70*/  IMAD.WIDE R154, R3, 0x2, R190.reuse ;  /* 0x00000002039a7825 */ /* 0x104fe200078e02be */
[----:B------:R-:W-:Y:S03]  /*4a80*/  STL.64 [R1+0x318], R158 ;  /* 0x0003189e01007387 */ /* 0x000fe60000100a00 */
[--C-:B------:R-:W-:Y:S01]  /*4a90*/  IMAD.WIDE R2, R7, 0x2, R190.reuse ;  /* 0x0000000207027825 */ /* 0x100fe200078e02be */
[----:B------:R1:W-:Y:S03]  /*4aa0*/  STL.64 [R1+0x2f8], R154 ;  /* 0x0002f89a01007387 */ /* 0x0003e60000100a00 */
[----:B0-----:R-:W-:-:S05]  /*4ab0*/  IMAD.WIDE R156, R4, 0x2, R190 ;  /* 0x00000002049c7825 */ /* 0x001fca00078e02be */
[----:B------:R0:W-:Y:S01]  /*4ac0*/  STL.64 [R1+0x2d8], R156 ;  /* 0x0002d89c01007387 */ /* 0x0001e20000100a00 */
[----:B-1----:R-:W-:-:S03]  /*4ad0*/  IMAD.WIDE R154, R8, 0x2, R190 ;  /* 0x00000002089a7825 */ /* 0x002fc600078e02be */
[----:B------:R1:W-:Y:S04]  /*4ae0*/  STL.64 [R1+0x2b8], R2 ;  /* 0x0002b80201007387 */ /* 0x0003e80000100a00 */
[----:B------:R2:W-:Y:S01]  /*4af0*/  STL.64 [R1+0x298], R154 ;  /* 0x0002989a01007387 */ /* 0x0005e20000100a00 */
[----:B0-----:R-:W-:-:S04]  /*4b00*/  IMAD.WIDE R156, R11, 0x2, R190 ;  /* 0x000000020b9c7825 */ /* 0x001fc800078e02be */
[--C-:B-1----:R-:W-:Y:S01]  /*4b10*/  IMAD.WIDE R2, R12, 0x2, R190.reuse ;  /* 0x000000020c027825 */ /* 0x102fe200078e02be */
[----:B------:R0:W-:Y:S03]  /*4b20*/  STL.64 [R1+0x278], R156 ;  /* 0x0002789c01007387 */ /* 0x0001e60000100a00 */
[----:B--2---:R-:W-:Y:S01]  /*4b30*/  IMAD.WIDE R154, R14, 0x2, R190 ;  /* 0x000000020e9a7825 */ /* 0x004fe200078e02be */
[----:B------:R1:W-:Y:S04]  /*4b40*/  STL.64 [R1+0x258], R2 ;  /* 0x0002580201007387 */ /* 0x0003e80000100a00 */
[----:B------:R2:W-:Y:S01]  /*4b50*/  STL.64 [R1+0x238], R154 ;  /* 0x0002389a01007387 */ /* 0x0005e20000100a00 */
[----:B0-----:R-:W-:-:S04]  /*4b60*/  IMAD.WIDE R156, R15, 0x2, R188 ;  /* 0x000000020f9c7825 */ /* 0x001fc800078e02bc */
[----:B-1----:R-:W-:Y:S01]  /*4b70*/  IMAD.WIDE R2, R15, 0x2, R190 ;  /* 0x000000020f027825 */ /* 0x002fe200078e02be */
[----:B------:R-:W-:Y:S03]  /*4b80*/  STL.64 [R1+0x220], R156 ;  /* 0x0002209c01007387 */ /* 0x000fe60000100a00 */
[C---:B--2---:R-:W-:Y:S01]  /*4b90*/  IMAD.WIDE R154, R19.reuse, 0x2, R20 ;  /* 0x00000002139a7825 */ /* 0x044fe200078e0214 */
[----:B------:R0:W-:Y:S03]  /*4ba0*/  STL.64 [R1+0x218], R2 ;  /* 0x0002180201007387 */ /* 0x0001e60000100a00 */
[C---:B------:R-:W-:Y:S01]  /*4bb0*/  IMAD.WIDE R14, R19.reuse, 0x2, R22 ;  /* 0x00000002130e7825 */ /* 0x040fe200078e0216 */
[----:B------:R1:W-:Y:S04]  /*4bc0*/  STL.64 [R1+0x210], R154 ;  /* 0x0002109a01007387 */ /* 0x0003e80000100a00 */
[----:B------:R2:W-:Y:S01]  /*4bd0*/  STL.64 [R1+0x208], R14 ;  /* 0x0002080e01007387 */ /* 0x0005e20000100a00 */
[----:B0-----:R-:W-:-:S04]  /*4be0*/  IMAD.WIDE R2, R19, 0x2, R188 ;  /* 0x0000000213027825 */ /* 0x001fc800078e02bc */
[----:B-1----:R-:W-:Y:S01]  /*4bf0*/  IMAD.WIDE R154, R19, 0x2, R190 ;  /* 0x00000002139a7825 */ /* 0x002fe200078e02be */
[----:B------:R0:W-:Y:S03]  /*4c00*/  STL.64 [R1+0x200], R2 ;  /* 0x0002000201007387 */ /* 0x0001e60000100a00 */
[C---:B--2---:R-:W-:Y:S01]  /*4c10*/  IMAD.WIDE R14, R152.reuse, 0x2, R20 ;  /* 0x00000002980e7825 */ /* 0x044fe200078e0214 */
[----:B------:R1:W-:Y:S04]  /*4c20*/  STL.64 [R1+0x1f8], R154 ;  /* 0x0001f89a01007387 */ /* 0x0003e80000100a00 */
[----:B------:R2:W-:Y:S01]  /*4c30*/  STL.64 [R1+0x1f0], R14 ;  /* 0x0001f00e01007387 */ /* 0x0005e20000100a00 */
[----:B0-----:R-:W-:-:S04]  /*4c40*/  IMAD.WIDE R2, R152, 0x2, R22 ;  /* 0x0000000298027825 */ /* 0x001fc800078e0216 */
[C---:B-1----:R-:W-:Y:S01]  /*4c50*/  IMAD.WIDE R154, R152.reuse, 0x2, R188 ;  /* 0x00000002989a7825 */ /* 0x042fe200078e02bc */
[----:B------:R0:W-:Y:S03]  /*4c60*/  STL.64 [R1+0x1e8], R2 ;  /* 0x0001e80201007387 */ /* 0x0001e60000100a00 */
[----:B--2---:R-:W-:Y:S01]  /*4c70*/  IMAD.WIDE R14, R152, 0x2, R190 ;  /* 0x00000002980e7825 */ /* 0x004fe200078e02be */
[----:B------:R1:W-:Y:S04]  /*4c80*/  STL.64 [R1+0x1e0], R154 ;  /* 0x0001e09a01007387 */ /* 0x0003e80000100a00 */
[----:B------:R2:W-:Y:S01]  /*4c90*/  STL.64 [R1+0x1d8], R14 ;  /* 0x0001d80e01007387 */ /* 0x0005e20000100a00 */
[----:B0-----:R-:W-:-:S04]  /*4ca0*/  IMAD.WIDE R2, R153, 0x2, R20 ;  /* 0x0000000299027825 */ /* 0x001fc800078e0214 */
[C---:B-1----:R-:W-:Y:S01]  /*4cb0*/  IMAD.WIDE R154, R153.reuse, 0x2, R22 ;  /* 0x00000002999a7825 */ /* 0x042fe200078e0216 */
[----:B------:R0:W-:Y:S03]  /*4cc0*/  STL.64 [R1+0x1d0], R2 ;  /* 0x0001d00201007387 */ /* 0x0001e60000100a00 */
[C---:B--2---:R-:W-:Y:S01]  /*4cd0*/  IMAD.WIDE R14, R153.reuse, 0x2, R188 ;  /* 0x00000002990e7825 */ /* 0x044fe200078e02bc */
[----:B------:R1:W-:Y:S04]  /*4ce0*/  STL.64 [R1+0x1c8], R154 ;  /* 0x0001c89a01007387 */ /* 0x0003e80000100a00 */
[----:B------:R1:W-:Y:S01]  /*4cf0*/  STL.64 [R1+0x1c0], R14 ;  /* 0x0001c00e01007387 */ /* 0x0003e20000100a00 */
[----:B0-----:R-:W-:-:S05]  /*4d00*/  IMAD.WIDE R2, R153, 0x2, R190 ;  /* 0x0000000299027825 */ /* 0x001fca00078e02be */
[----:B------:R1:W-:Y:S02]  /*4d10*/  STL.64 [R1+0x1b8], R2 ;  /* 0x0001b80201007387 */ /* 0x0003e40000100a00 */
.L_x_1:
[----:B------:R-:W2:Y:S04]  /*4d20*/  LDL.64 R172, [R1+0x358] ;  /* 0x0003580001ac7983 */ /* 0x000ea80000100a00 */
[----:B------:R-:W3:Y:S04]  /*4d30*/  LDL.64 R156, [R1+0x340] ;  /* 0x00034000019c7983 */ /* 0x000ee80000100a00 */
[----:B------:R-:W4:Y:S04]  /*4d40*/  LDL.64 R166, [R1+0x350] ;  /* 0x0003500001a67983 */ /* 0x000f280000100a00 */
[----:B------:R-:W5:Y:S04]  /*4d50*/  LDL.64 R170, [R1+0x338] ;  /* 0x0003380001aa7983 */ /* 0x000f680000100a00 */
[----:B------:R-:W5:Y:S04]  /*4d60*/  LDL.64 R168, [R1+0x330] ;  /* 0x0003300001a87983 */ /* 0x000f680000100a00 */
[----:B------:R-:W5:Y:S04]  /*4d70*/  LDL.64 R182, [R1+0x320] ;  /* 0x0003200001b67983 */ /* 0x000f680000100a00 */
[----:B------:R-:W5:Y:S04]  /*4d80*/  LDL.64 R164, [R1+0x328] ;  /* 0x0003280001a47983 */ /* 0x000f680000100a00 */
[----:B------:R-:W5:Y:S04]  /*4d90*/  LDL.64 R192, [R1+0x318] ;  /* 0x0003180001c07983 */ /* 0x000f680000100a00 */
[----:B------:R-:W5:Y:S04]  /*4da0*/  LDL.64 R162, [R1+0x308] ;  /* 0x0003080001a27983 */ /* 0x000f680000100a00 */
[----:B------:R-:W5:Y:S04]  /*4db0*/  LDL.64 R186, [R1+0x300] ;  /* 0x0003000001ba7983 */ /* 0x000f680000100a00 */
[----:B------:R-:W5:Y:S04]  /*4dc0*/  LDL.64 R158, [R1+0x348] ;  /* 0x00034800019e7983 */ /* 0x000f680000100a00 */
[----:B------:R-:W5:Y:S01]  /*4dd0*/  LDL.64 R184, [R1+0x2e0] ;  /* 0x0002e00001b87983 */ /* 0x000f620000100a00 */
[----:B-1----:R-:W-:-:S03]  /*4de0*/  IMAD.WIDE R14, R6, 0x2, R20 ;  /* 0x00000002060e7825 */ /* 0x002fc600078e0214 */
[----:B------:R-:W5:Y:S01]  /*4df0*/  LDL.64 R180, [R1+0x2e8] ;  /* 0x0002e80001b47983 */ /* 0x000f620000100a00 */
[----:B------:R-:W-:-:S03]  /*4e00*/  IMAD.WIDE R2, R6, 0x2, R188 ;  /* 0x0000000206027825 */ /* 0x000fc600078e02bc */
[----:B------:R2:W5:Y:S01]  /*4e10*/  LDG.E.U16 R0, desc[UR10][R14.64] ;  /* 0x0000000a0e007981 */ /* 0x000562000c1e1500 */
[----:B------:R-:W-:-:S03]  /*4e20*/  IMAD.WIDE R154, R6, 0x2, R190 ;  /* 0x00000002069a7825 */ /* 0x000fc600078e02be */
[----:B------:R-:W5:Y:S04]  /*4e30*/  LDG.E.U16 R2, desc[UR10][R2.64] ;  /* 0x0000000a02027981 */ /* 0x000f68000c1e1500 */
[----:B------:R-:W5:Y:S04]  /*4e40*/  LDL.64 R196, [R1+0x2f8] ;  /* 0x0002f80001c47983 */ /* 0x000f680000100a00 */
[----:B------:R-:W5:Y:S04]  /*4e50*/  LDL.64 R200, [R1+0x2c0] ;  /* 0x0002c00001c87983 */ /* 0x000f680000100a00 */
[----:B------:R5:W5:Y:S04]  /*4e60*/  LDG.E.U16 R3, desc[UR10][R154.64] ;  /* 0x0000000a9a037981 */ /* 0x000b68000c1e1500 */
        /* <DEDUP_REMOVED lines=11> */
[----:B------:R-:W-:-:S03]  /*4f20*/  IMAD.WIDE R152, R6, 0x2, R22 ;  /* 0x0000000206987825 */ /* 0x000fc600078e0216 */
[----:B------:R-:W5:Y:S04]  /*4f30*/  LDL.64 R232, [R1+0x1f8] ;  /* 0x0001f80001e87983 */ /* 0x000f680000100a00 */
[----:B------:R-:W5:Y:S04]  /*4f40*/  LDG.E.U16 R152, desc[UR10][R152.64] ;  /* 0x0000000a98987981 */ /* 0x000f68000c1e1500 */
[----:B------:R-:W5:Y:S04]  /*4f50*/  LDL.64 R228, [R1+0x1f0] ;  /* 0x0001f00001e47983 */ /* 0x000f680000100a00 */
[----:B------:R-:W5:Y:S04]  /*4f60*/  LDL.64 R226, [R1+0x1e0] ;  /* 0x0001e00001e27983 */ /* 0x000f680000100a00 */
[----:B------:R-:W5:Y:S04]  /*4f70*/  LDL.64 R222, [R1+0x1d0] ;  /* 0x0001d00001de7983 */ /* 0x000f680000100a00 */
[----:B------:R-:W5:Y:S04]  /*4f80*/  LDL.64 R218, [R1+0x1c8] ;  /* 0x0001c80001da7983 */ /* 0x000f680000100a00 */
[----:B------:R-:W5:Y:S04]  /*4f90*/  LDL.64 R240, [R1+0x180] ;  /* 0x0001800001f07983 */ /* 0x000f680000100a00 */
[----:B------:R-:W5:Y:S01]  /*4fa0*/  LDL.64 R236, [R1+0x178] ;  /* 0x0001780001ec7983 */ /* 0x000f620000100a00 */
[----:B--2---:R-:W-:-:S04]  /*4fb0*/  IMAD.WIDE R14, R6, 0x2, R172 ;  /* 0x00000002060e7825 */ /* 0x004fc800078e02ac */
[C---:B---3--:R-:W-:Y:S01]  /*4fc0*/  IMAD.WIDE R156, R6.reuse, 0x2, R156 ;  /* 0x00000002069c7825 */ /* 0x048fe200078e029c */
[----:B------:R0:W2:Y:S03]  /*4fd0*/  LDG.E.U16 R177, desc[UR10][R14.64] ;  /* 0x0000000a0eb17981 */ /* 0x0000a6000c1e1500 */
[C---:B----4-:R-:W-:Y:S02]  /*4fe0*/  IMAD.WIDE R172, R6.reuse, 0x2, R166 ;  /* 0x0000000206ac7825 */ /* 0x050fe400078e02a6 */
[----:B------:R-:W3:Y:S02]  /*4ff0*/  LDL.64 R166, [R1+0x2f0] ;  /* 0x0002f00001a67983 */ /* 0x000ee40000100a00 */
[C---:B-----5:R-:W-:Y:S02]  /*5000*/  IMAD.WIDE R154, R6.reuse, 0x2, R170 ;  /* 0x00000002069a7825 */ /* 0x060fe400078e02aa */
[----:B------:R1:W4:Y:S02]  /*5010*/  LDG.E.U16 R170, desc[UR10][R156.64] ;  /* 0x0000000a9caa7981 */ /* 0x000324000c1e1500 */
[----:B0-----:R-:W-:-:S02]  /*5020*/  IMAD.WIDE R14, R6, 0x2, R168 ;  /* 0x00000002060e7825 */ /* 0x001fc400078e02a8 */
[----:B------:R0:W5:Y:S04]  /*5030*/  LDG.E.U16 R169, desc[UR10][R154.64] ;  /* 0x0000000a9aa97981 */ /* 0x000168000c1e1500 */
[----:B------:R-:W4:Y:S01]  /*5040*/  LDG.E.U16 R172, desc[UR10][R172.64] ;  /* 0x0000000aacac7981 */ /* 0x000f22000c1e1500 */
[----:B-1----:R-:W-:-:S03]  /*5050*/  IMAD.WIDE R156, R6, 0x2, R182 ;  /* 0x00000002069c7825 */ /* 0x002fc600078e02b6 */
[----:B------:R-:W2:Y:S01]  /*5060*/  LDL.64 R182, [R1+0x2c8] ;  /* 0x0002c80001b67983 */ /* 0x000ea20000100a00 */
[----:B0-----:R-:W-:-:S03]  /*5070*/  IMAD.WIDE R154, R6, 0x2, R164 ;  /* 0x00000002069a7825 */ /* 0x001fc600078e02a4 */
[----:B------:R0:W5:Y:S04]  /*5080*/  LDG.E.U16 R165, desc[UR10][R14.64] ;  /* 0x0000000a0ea57981 */ /* 0x000168000c1e1500 */
[----:B------:R1:W5:Y:S01]  /*5090*/  LDG.E.U16 R164, desc[UR10][R154.64] ;  /* 0x0000000a9aa47981 */ /* 0x000362000c1e1500 */
[----:B0-----:R-:W-:-:S03]  /*50a0*/  IMAD.WIDE R14, R6, 0x2, R192 ;  /* 0x00000002060e7825 */ /* 0x001fc600078e02c0 */
[----:B------:R-:W4:Y:S01]  /*50b0*/  LDL.64 R192, [R1+0x2b0] ;  /* 0x0002b00001c07983 */ /* 0x000f220000100a00 */
[----:B-1----:R-:W-:-:S03]  /*50c0*/  IMAD.WIDE R154, R6, 0x2, R162 ;  /* 0x00000002069a7825 */ /* 0x002fc600078e02a2 */
[----:B------:R0:W5:Y:S01]  /*50d0*/  LDG.E.U16 R162, desc[UR10][R14.64] ;  /* 0x0000000a0ea27981 */ /* 0x000162000c1e1500 */
[----:B------:R-:W-:-:S03]  /*50e0*/  IMAD.WIDE R158, R6, 0x2, R158 ;  /* 0x00000002069e7825 */ /* 0x000fc600078e029e */
[----:B------:R-:W5:Y:S04]  /*50f0*/  LDG.E.U16 R163, desc[UR10][R156.64] ;  /* 0x0000000a9ca37981 */ /* 0x000f68000c1e1500 */
[----:B------:R-:W5:Y:S01]  /*5100*/  LDG.E.U16 R171, desc[UR10][R158.64] ;  /* 0x0000000a9eab7981 */ /* 0x000f62000c1e1500 */
[----:B0-----:R-:W-:-:S03]  /*5110*/  IMAD.WIDE R14, R6, 0x2, R186 ;  /* 0x00000002060e7825 */ /* 0x001fc600078e02ba */
[----:B------:R-:W5:Y:S04]  /*5120*/  LDL.64 R186, [R1+0x2a8] ;  /* 0x0002a80001ba7983 */ /* 0x000f680000100a00 */
[----:B------:R0:W5:Y:S04]  /*5130*/  LDG.E.U16 R158, desc[UR10][R14.64] ;  /* 0x0000000a0e9e7981 */ /* 0x000168000c1e1500 */
[----:B------:R1:W5:Y:S01]  /*5140*/  LDG.E.U16 R159, desc[UR10][R154.64] ;  /* 0x0000000a9a9f7981 */ /* 0x000362000c1e1500 */
[----:B0-----:R-:W-:-:S03]  /*5150*/  IMAD.WIDE R14, R6, 0x2, R184 ;  /* 0x00000002060e7825 */ /* 0x001fc600078e02b8 */
[----:B------:R-:W5:Y:S01]  /*5160*/  LDL.64 R184, [R1+0x278] ;  /* 0x0002780001b87983 */ /* 0x000f620000100a00 */
[----:B-1----:R-:W-:-:S03]  /*5170*/  IMAD.WIDE R154, R6, 0x2, R180 ;  /* 0x00000002069a7825 */ /* 0x002fc600078e02b4 */
[----:B------:R-:W5:Y:S01]  /*5180*/  LDL.64 R180, [R1+0x290] ;  /* 0x0002900001b47983 */ /* 0x000f620000100a00 */
[----:B------:R-:W-:-:S03]  /*5190*/  IMAD.WIDE R156, R6, 0x2, R196 ;  /* 0x00000002069c7825 */ /* 0x000fc600078e02c4 */
[----:B------:R-:W5:Y:S04]  /*51a0*/  LDG.E.U16 R155, desc[UR10][R154.64] ;  /* 0x0000000a9a9b7981 */ /* 0x000f68000c1e1500 */
[----:B------:R-:W5:Y:S01]  /*51b0*/  LDG.E.U16 R157, desc[UR10][R156.64] ;  /* 0x0000000a9c9d7981 */ /* 0x000f62000c1e1500 */
[----:B------:R-:W-:-:S03]  /*51c0*/  IMAD.WIDE R178, R6, 0x2, R178 ;  /* 0x0000000206b27825 */ /* 0x000fc600078e02b2 */
[----:B------:R-:W5:Y:S04]  /*51d0*/  LDL.64 R196, [R1+0x2a0] ;  /* 0x0002a00001c47983 */ /* 0x000f680000100a00 */
[----:B------:R2:W5:Y:S04]  /*51e0*/  LDG.E.U16 R154, desc[UR10][R14.64] ;  /* 0x0000000a0e9a7981 */ /* 0x000568000c1e1500 */
[----:B------:R-:W5:Y:S01]  /*51f0*/  LDG.E.U16 R19, desc[UR10][R178.64] ;  /* 0x0000000ab2137981 */ /* 0x000f62000c1e1500 */
[----:B---3--:R-:W-:-:S05]  /*5200*/  IMAD.WIDE R166, R6, 0x2, R166 ;  /* 0x0000000206a67825 */ /* 0x008fca00078e02a6 */
[----:B------:R0:W3:Y:S01]  /*5210*/  LDG.E.U16 R156, desc[UR10][R166.64] ;  /* 0x0000000aa69c7981 */ /* 0x0000e2000c1e1500 */
[----:B--2---:R-:W-:-:S03]  /*5220*/  IMAD.WIDE R14, R6, 0x2, R182 ;  /* 0x00000002060e7825 */ /* 0x004fc600078e02b6 */
[----:B------:R-:W2:Y:S01]  /*5230*/  LDL.64 R182, [R1+0x268] ;  /* 0x0002680001b67983 */ /* 0x000ea20000100a00 */
[----:B0-----:R-:W-:-:S03]  /*5240*/  IMAD.WIDE R166, R6, 0x2, R200 ;  /* 0x0000000206a67825 */ /* 0x001fc600078e02c8 */
[----:B------:R-:W3:Y:S04]  /*5250*/  LDG.E.U16 R15, desc[UR10][R14.64] ;  /* 0x0000000a0e0f7981 */ /* 0x000ee8000c1e1500 */
[----:B------:R-:W3:Y:S04]  /*5260*/  LDL.64 R200, [R1+0x230] ;  /* 0x0002300001c87983 */ /* 0x000ee80000100a00 */
[----:B------:R4:W3:Y:S02]  /*5270*/  LDG.E.U16 R14, desc[UR10][R166.64] ;  /* 0x0000000aa60e7981 */ /* 0x0008e4000c1e1500 */
[----:B----4-:R-:W-:-:S02]  /*5280*/  IMAD.WIDE R166, R6, 0x2, R192 ;  /* 0x0000000206a67825 */ /* 0x010fc400078e02c0 */
[----:B------:R-:W4:Y:S02]  /*5290*/  LDL.64 R192, [R1+0x258] ;  /* 0x0002580001c07983 */ /* 0x000f240000100a00 */
[C---:B-----5:R-:W-:Y:S02]  /*52a0*/  IMAD.WIDE R178, R6.reuse, 0x2, R186 ;  /* 0x0000000206b27825 */ /* 0x060fe400078e02ba */
[----:B------:R-:W5:Y:S04]  /*52b0*/  LDG.E.U16 R4, desc[UR10][R166.64] ;  /* 0x0000000aa6047981 */ /* 0x000f68000c1e1500 */
[----:B------:R0:W5:Y:S04]  /*52c0*/  LDG.E.U16 R11, desc[UR10][R178.64] ;  /* 0x0000000ab20b7981 */ /* 0x000168000c1e1500 */
[----:B------:R-:W5:Y:S01]  /*52d0*/  LDL.64 R186, [R1+0x250] ;  /* 0x0002500001ba7983 */ /* 0x000f620000100a00 */
[----:B0-----:R-:W-:-:S03]  /*52e0*/  IMAD.WIDE R178, R6, 0x2, R214 ;  /* 0x0000000206b27825 */ /* 0x001fc600078e02d6 */
[----:B------:R-:W5:Y:S01]  /*52f0*/  LDL.64 R214, [R1+0x228] ;  /* 0x0002280001d67983 */ /* 0x000f620000100a00 */
[----:B------:R-:W-:-:S03]  /*5300*/  IMAD.WIDE R174, R6, 0x2, R174 ;  /* 0x0000000206ae7825 */ /* 0x000fc600078e02ae */
[----:B------:R-:W5:Y:S01]  /*5310*/  LDG.E.U16 R179, desc[UR10][R178.64] ;  /* 0x0000000ab2b37981 */ /* 0x000f62000c1e1500 */
[----:B------:R-:W-:-:S03]  /*5320*/  IMAD.WIDE R184, R6, 0x2, R184 ;  /* 0x0000000206b87825 */ /* 0x000fc600078e02b8 */
[----:B------:R0:W5:Y:S04]  /*5330*/  LDG.E.U16 R153, desc[UR10][R174.64] ;  /* 0x0000000aae997981 */ /* 0x000168000c1e1500 */
[----:B------:R1:W5:Y:S01]  /*5340*/  LDG.E.U16 R178, desc[UR10][R184.64] ;  /* 0x0000000ab8b27981 */ /* 0x000362000c1e1500 */
[----:B0-----:R-:W-:-:S03]  /*5350*/  IMAD.WIDE R174, R6, 0x2, R194 ;  /* 0x0000000206ae7825 */ /* 0x001fc600078e02c2 */
[----:B------:R-:W5:Y:S04]  /*5360*/  LDL.64 R194, [R1+0x260] ;  /* 0x0002600001c27983 */ /* 0x000f680000100a00 */
[----:B------:R0:W5:Y:S01]  /*5370*/  LDG.E.U16 R12, desc[UR10][R174.64] ;  /* 0x0000000aae0c7981 */ /* 0x000162000c1e1500 */
[----:B-1----:R-:W-:-:S03]  /*5380*/  IMAD.WIDE R184, R6, 0x2, R206 ;  /* 0x0000000206b87825 */ /* 0x002fc600078e02ce */
[----:B------:R-:W5:Y:S01]  /*5390*/  LDL.64 R206, [R1+0x220] ;  /* 0x0002200001ce7983 */ /* 0x000f620000100a00 */
[----:B------:R-:W-:-:S03]  /*53a0*/  IMAD.WIDE R166, R6, 0x2, R180 ;  /* 0x0000000206a67825 */ /* 0x000fc600078e02b4 */
[----:B------:R-:W5:Y:S01]  /*53b0*/  LDG.E.U16 R168, desc[UR10][R184.64] ;  /* 0x0000000ab8a87981 */ /* 0x000f62000c1e1500 */
[C---:B0-----:R-:W-:Y:S02]  /*53c0*/  IMAD.WIDE R174, R6.reuse, 0x2, R198 ;  /* 0x0000000206ae7825 */ /* 0x041fe400078e02c6 */
[----:B------:R-:W0:Y:S01]  /*53d0*/  LDC R199, c[0x0][0x254] ;  /* 0x00009500ffc77b82 */ /* 0x000e220000000800 */
[----:B------:R1:W5:Y:S04]  /*53e0*/  LDG.E.U16 R180, desc[UR10][R166.64] ;  /* 0x0000000aa6b47981 */ /* 0x000368000c1e1500 */
[----:B------:R1:W5:Y:S02]  /*53f0*/  LDG.E.U16 R181, desc[UR10][R174.64] ;  /* 0x0000000aaeb57981 */ /* 0x000364000c1e1500 */
[----:B-1----:R-:W-:-:S02]  /*5400*/  IMAD.WIDE R166, R6, 0x2, R208 ;  /* 0x0000000206a67825 */ /* 0x002fc400078e02d0 */
[----:B------:R-:W5:Y:S02]  /*5410*/  LDL.64 R208, [R1+0x210] ;  /* 0x0002100001d07983 */ /* 0x000f640000100a00 */
[C---:B------:R-:W-:Y:S02]  /*5420*/  IMAD.WIDE R174, R6.reuse, 0x2, R212 ;  /* 0x0000000206ae7825 */ /* 0x040fe400078e02d4 */
[----:B------:R-:W5:Y:S02]  /*5430*/  LDL.64 R212, [R1+0x208] ;  /* 0x0002080001d47983 */ /* 0x000f640000100a00 */
[----:B------:R-:W-:Y:S02]  /*5440*/  IMAD.WIDE R160, R6, 0x2, R160 ;  /* 0x0000000206a07825 */ /* 0x000fe400078e02a0 */
[----:B------:R-:W5:Y:S02]  /*5450*/  LDG.E.U16 R166, desc[UR10][R166.64] ;  /* 0x0000000aa6a67981 */ /* 0x000f64000c1e1500 */
[----:B0-----:R-:W-:-:S02]  /*5460*/  IMAD.WIDE R184, R199, 0x2, R22 ;  /* 0x00000002c7b87825 */ /* 0x001fc400078e0216 */
[----:B------:R-:W5:Y:S02]  /*5470*/  LDG.E.U16 R160, desc[UR10][R160.64] ;  /* 0x0000000aa0a07981 */ /* 0x000f64000c1e1500 */
[C---:B------:R-:W-:Y:S02]  /*5480*/  IMAD.WIDE R196, R6.reuse, 0x2, R196 ;  /* 0x0000000206c47825 */ /* 0x040fe400078e02c4 */
[----:B------:R-:W5:Y:S02]  /*5490*/  LDG.E.U16 R174, desc[UR10][R174.64] ;  /* 0x0000000aaeae7981 */ /* 0x000f64000c1e1500 */
[C---:B------:R-:W-:Y:S02]  /*54a0*/  IMAD.WIDE R184, R6.reuse, 0x2, R184 ;  /* 0x0000000206b87825 */ /* 0x040fe400078e02b8 */
[----:B------:R-:W5:Y:S02]  /*54b0*/  LDG.E.U16 R196, desc[UR10][R196.64] ;  /* 0x0000000ac4c47981 */ /* 0x000f64000c1e1500 */
[----:B--2---:R-:W-:-:S05]  /*54c0*/  IMAD.WIDE R182, R6, 0x2, R182 ;  /* 0x0000000206b67825 */ /* 0x004fca00078e02b6 */
[----:B------:R0:W2:Y:S02]  /*54d0*/  LDG.E.U16 R176, desc[UR10][R182.64] ;  /* 0x0000000ab6b07981 */ /* 0x0000a4000c1e1500 */
[C---:B0-----:R-:W-:Y:S02]  /*54e0*/  IMAD.WIDE R182, R6.reuse, 0x2, R204 ;  /* 0x0000000206b67825 */ /* 0x041fe400078e02cc */
[----:B------:R-:W2:Y:S04]  /*54f0*/  LDL.64 R204, [R1+0x218] ;  /* 0x0002180001cc7983 */ /* 0x000ea80000100a00 */
[----:B------:R-:W2:Y:S01]  /*5500*/  LDG.E.U16 R167, desc[UR10][R182.64] ;  /* 0x0000000ab6a77981 */ /* 0x000ea2000c1e1500 */
[----:B----4-:R-:W-:-:S05]  /*5510*/  IMAD.WIDE R192, R6, 0x2, R192 ;  /* 0x0000000206c07825 */ /* 0x010fca00078e02c0 */
[----:B------:R3:W4:Y:S02]  /*5520*/  LDG.E.U16 R173, desc[UR10][R192.64] ;  /* 0x0000000ac0ad7981 */ /* 0x000724000c1e1500 */
[C---:B---3--:R-:W-:Y:S02]  /*5530*/  IMAD.WIDE R192, R6.reuse, 0x2, R200 ;  /* 0x0000000206c07825 */ /* 0x048fe400078e02c8 */
[----:B------:R0:W3:Y:S02]  /*5540*/  LDG.E.U16 R200, desc[UR10][R184.64] ;  /* 0x0000000ab8c87981 */ /* 0x0000e4000c1e1500 */
[----:B-----5:R-:W-:Y:S02]  /*5550*/  IMAD.WIDE R186, R6, 0x2, R186 ;  /* 0x0000000206ba7825 */ /* 0x020fe400078e02ba */
[----:B------:R-:W5:Y:S02]  /*5560*/  LDG.E.U16 R198, desc[UR10][R192.64] ;  /* 0x0000000ac0c67981 */ /* 0x000f64000c1e1500 */
[----:B------:R-:W-:-:S02]  /*5570*/  IMAD.WIDE R182, R199, 0x2, R188 ;  /* 0x00000002c7b67825 */ /* 0x000fc400078e02bc */
[----:B------:R1:W5:Y:S02]  /*5580*/  LDG.E.U16 R161, desc[UR10][R186.64] ;  /* 0x0000000abaa17981 */ /* 0x000364000c1e1500 */
[C---:B0-----:R-:W-:Y:S02]  /*5590*/  IMAD.WIDE R184, R6.reuse, 0x2, R214 ;  /* 0x0000000206b87825 */ /* 0x041fe400078e02d6 */
[----:B------:R-:W4:Y:S02]  /*55a0*/  LDL.64 R214, [R1+0x200] ;  /* 0x0002000001d67983 */ /* 0x000f240000100a00 */
[----:B-1----:R-:W-:Y:S01]  /*55b0*/  IMAD.WIDE R186, R6, 0x2, R202 ;  /* 0x0000000206ba7825 */ /* 0x002fe200078e02ca */
[----:B------:R-:W-:-:S04]  /*55c0*/  SHF.L.U32 R202, R199, 0x1, RZ ;  /* 0x00000001c7ca7819 */ /* 0x000fc800000006ff */
[----:B------:R0:W5:Y:S01]  /*55d0*/  LDG.E.U16 R197, desc[UR10][R186.64] ;  /* 0x0000000abac57981 */ /* 0x000162000c1e1500 */
[----:B------:R-:W-:-:S04]  /*55e0*/  IMAD.WIDE R192, R6, 0x2, R182 ;  /* 0x0000000206c07825 */ /* 0x000fc800078e02b6 */
[----:B------:R-:W-:Y:S01]  /*55f0*/  IMAD.WIDE R182, R202, 0x2, R188 ;  /* 0x00000002cab67825 */ /* 0x000fe200078e02bc */
[----:B------:R-:W5:Y:S03]  /*5600*/  LDG.E.U16 R201, desc[UR10][R192.64] ;  /* 0x0000000ac0c97981 */ /* 0x000f66000c1e1500 */
[----:B0-----:R-:W-:-:S04]  /*5610*/  IMAD.WIDE R186, R199, 0x2, R190 ;  /* 0x00000002c7ba7825 */ /* 0x001fc800078e02be */
[----:B------:R-:W-:-:S04]  /*5620*/  IMAD.WIDE R182, R6, 0x2, R182 ;  /* 0x0000000206b67825 */ /* 0x000fc800078e02b6 */
[----:B------:R-:W-:-:S06]  /*5630*/  IMAD.WIDE R186, R6, 0x2, R186 ;  /* 0x0000000206ba7825 */ /* 0x000fcc00078e02ba */
[----:B------:R-:W5:Y:S01]  /*5640*/  LDG.E.U16 R186, desc[UR10][R186.64] ;  /* 0x0000000ababa7981 */ /* 0x000f62000c1e1500 */
[----:B------:R-:W-:-:S05]  /*5650*/  IMAD.WIDE R194, R6, 0x2, R194 ;  /* 0x0000000206c27825 */ /* 0x000fca00078e02c2 */
[----:B------:R-:W5:Y:S04]  /*5660*/  LDG.E.U16 R175, desc[UR10][R194.64] ;  /* 0x0000000ac2af7981 */ /* 0x000f68000c1e1500 */
[----:B------:R0:W5:Y:S02]  /*5670*/  LDG.E.U16 R187, desc[UR10][R182.64] ;  /* 0x0000000ab6bb7981 */ /* 0x000164000c1e1500 */
[----:B0-----:R-:W-:Y:S02]  /*5680*/  IMAD.WIDE R182, R6, 0x2, R206 ;  /* 0x0000000206b67825 */ /* 0x001fe400078e02ce */
[----:B------:R-:W3:Y:S02]  /*5690*/  LDL.64 R206, [R1+0x1e8] ;  /* 0x0001e80001ce7983 */ /* 0x000ee40000100a00 */
[----:B------:R-:W-:-:S02]  /*56a0*/  IMAD.WIDE R194, R199, 0x2, R20 ;  /* 0x00000002c7c27825 */ /* 0x000fc400078e0214 */
[----:B------:R0:W5:Y:S02]  /*56b0*/  LDG.E.U16 R203, desc[UR10][R182.64] ;  /* 0x0000000ab6cb7981 */ /* 0x000164000c1e1500 */
[----:B------:R-:W-:-:S04]  /*56c0*/  IMAD.WIDE R194, R6, 0x2, R194 ;  /* 0x0000000206c27825 */ /* 0x000fc800078e02c2 */
[----:B------:R-:W-:Y:S01]  /*56d0*/  IMAD.WIDE R192, R202, 0x2, R20 ;  /* 0x00000002cac07825 */ /* 0x000fe200078e0214 */
[----:B------:R1:W5:Y:S03]  /*56e0*/  LDG.E.U16 R199, desc[UR10][R194.64] ;  /* 0x0000000ac2c77981 */ /* 0x000366000c1e1500 */
[----:B0-----:R-:W-:Y:S02]  /*56f0*/  IMAD.WIDE R182, R6, 0x2, R208 ;  /* 0x0000000206b67825 */ /* 0x001fe400078e02d0 */
[----:B------:R-:W5:Y:S02]  /*5700*/  LDL.64 R208, [R1+0x1d8] ;  /* 0x0001d80001d07983 */ /* 0x000f640000100a00 */
[----:B-1----:R-:W-:Y:S02]  /*5710*/  IMAD.WIDE R194, R202, 0x2, R22 ;  /* 0x00000002cac27825 */ /* 0x002fe400078e0216 */
[----:B------:R2:W5:Y:S02]  /*5720*/  LDG.E.U16 R202, desc[UR10][R184.64] ;  /* 0x0000000ab8ca7981 */ /* 0x000564000c1e1500 */
[----:B------:R-:W-:-:S06]  /*5730*/  IMAD.WIDE R192, R6, 0x2, R192 ;  /* 0x0000000206c07825 */ /* 0x000fcc00078e02c0 */
[----:B------:R-:W5:Y:S04]  /*5740*/  LDG.E.U16 R192, desc[UR10][R192.64] ;  /* 0x0000000ac0c07981 */ /* 0x000f68000c1e1500 */
[----:B------:R-:W5:Y:S01]  /*5750*/  LDG.E.U16 R193, desc[UR10][R182.64] ;  /* 0x0000000ab6c17981 */ /* 0x000f62000c1e1500 */
[----:B--2---:R-:W-:-:S05]  /*5760*/  IMAD.WIDE R184, R6, 0x2, R204 ;  /* 0x0000000206b87825 */ /* 0x004fca00078e02cc */
[----:B------:R0:W2:Y:S02]  /*5770*/  LDG.E.U16 R204, desc[UR10][R184.64] ;  /* 0x0000000ab8cc7981 */ /* 0x0000a4000c1e1500 */
[C---:B0-----:R-:W-:Y:S02]  /*5780*/  IMAD.WIDE R184, R6.reuse, 0x2, R212 ;  /* 0x0000000206b87825 */ /* 0x041fe400078e02d4 */
[----:B------:R-:W2:Y:S02]  /*5790*/  LDL.64 R212, [R1+0x1c0] ;  /* 0x0001c00001d47983 */ /* 0x000ea40000100a00 */
[C---:B------:R-:W-:Y:S02]  /*57a0*/  IMAD.WIDE R194, R6.reuse, 0x2, R194 ;  /* 0x0000000206c27825 */ /* 0x040fe400078e02c2 */
[----:B------:R-:W2:Y:S04]  /*57b0*/  LDG.E.U16 R184, desc[UR10][R184.64] ;  /* 0x0000000ab8b87981 */ /* 0x000ea8000c1e1500 */
[----:B------:R-:W2:Y:S01]  /*57c0*/  LDG.E.U16 R194, desc[UR10][R194.64] ;  /* 0x0000000ac2c27981 */ /* 0x000ea2000c1e1500 */
[----:B----4-:R-:W-:-:S03]  /*57d0*/  IMAD.WIDE R182, R6, 0x2, R214 ;  /* 0x0000000206b67825 */ /* 0x010fc600078e02d6 */
[----:B------:R-:W4:Y:S04]  /*57e0*/  LDL.64 R214, [R1+0x1b8] ;  /* 0x0001b80001d67983 */ /* 0x000f280000100a00 */
[----:B------:R0:W4:Y:S02]  /*57f0*/  LDG.E.U16 R185, desc[UR10][R182.64] ;  /* 0x0000000ab6b97981 */ /* 0x000124000c1e1500 */
[C---:B0-----:R-:W-:Y:S02]  /*5800*/  IMAD.WIDE R182, R6.reuse, 0x2, R232 ;  /* 0x0000000206b67825 */ /* 0x041fe400078e02e8 */
[----:B------:R-:W4:Y:S04]  /*5810*/  LDL.64 R232, [R1+0x170] ;  /* 0x0001700001e87983 */ /* 0x000f280000100a00 */
[----:B------:R0:W4:Y:S02]  /*5820*/  LDG.E.U16 R195, desc[UR10][R182.64] ;  /* 0x0000000ab6c37981 */ /* 0x000124000c1e1500 */
[----:B0-----:R-:W-:-:S02]  /*5830*/  IMAD.WIDE R182, R6, 0x2, R228 ;  /* 0x0000000206b67825 */ /* 0x001fc400078e02e4 */
[----:B------:R-:W4:Y:S04]  /*5840*/  LDL.64 R228, [R1+0x168] ;  /* 0x0001680001e47983 */ /* 0x000f280000100a00 */
[----:B------:R3:W4:Y:S02]  /*5850*/  LDG.E.U16 R205, desc[UR10][R182.64] ;  /* 0x0000000ab6cd7981 */ /* 0x000724000c1e1500 */
[----:B---3--:R-:W-:-:S05]  /*5860*/  IMAD.WIDE R182, R6, 0x2, R206 ;  /* 0x0000000206b67825 */ /* 0x008fca00078e02ce */
[----:B------:R0:W3:Y:S02]  /*5870*/  LDG.E.U16 R206, desc[UR10][R182.64] ;  /* 0x0000000ab6ce7981 */ /* 0x0000e4000c1e1500 */
[----:B0-----:R-:W-:-:S05]  /*5880*/  IMAD.WIDE R182, R6, 0x2, R226 ;  /* 0x0000000206b67825 */ /* 0x001fca00078e02e2 */
[----:B------:R5:W3:Y:S02]  /*5890*/  LDG.E.U16 R207, desc[UR10][R182.64] ;  /* 0x0000000ab6cf7981 */ /* 0x000ae4000c1e1500 */
[----:B-----5:R-:W-:-:S05]  /*58a0*/  IMAD.WIDE R182, R6, 0x2, R208 ;  /* 0x0000000206b67825 */ /* 0x020fca00078e02d0 */
[----:B------:R0:W5:Y:S02]  /*58b0*/  LDG.E.U16 R208, desc[UR10][R182.64] ;  /* 0x0000000ab6d07981 */ /* 0x000164000c1e1500 */
[C---:B0-----:R-:W-:Y:S02]  /*58c0*/  IMAD.WIDE R182, R6.reuse, 0x2, R222 ;  /* 0x0000000206b67825 */ /* 0x041fe400078e02de */
[----:B------:R-:W5:Y:S04]  /*58d0*/  LDL.64 R222, [R1+0x160] ;  /* 0x0001600001de7983 */ /* 0x000f680000100a00 */
[----:B------:R0:W5:Y:S02]  /*58e0*/  LDG.E.U16 R209, desc[UR10][R182.64] ;  /* 0x0000000ab6d17981 */ /* 0x000164000c1e1500 */
[----:B0-----:R-:W-:-:S02]  /*58f0*/  IMAD.WIDE R182, R6, 0x2, R218 ;  /* 0x0000000206b67825 */ /* 0x001fc400078e02da */
[----:B------:R-:W5:Y:S04]  /*5900*/  LDL.64 R218, [R1+0x158] ;  /* 0x0001580001da7983 */ /* 0x000f680000100a00 */
[----:B------:R2:W5:Y:S02]  /*5910*/  LDG.E.U16 R211, desc[UR10][R182.64] ;  /* 0x0000000ab6d37981 */ /* 0x000564000c1e1500 */
[----:B--2---:R-:W-:-:S05]  /*5920*/  IMAD.WIDE R182, R6, 0x2, R212 ;  /* 0x0000000206b67825 */ /* 0x004fca00078e02d4 */
[----:B------:R4:W2:Y:S02]  /*5930*/  LDG.E.U16 R212, desc[UR10][R182.64] ;  /* 0x0000000ab6d47981 */ /* 0x0008a4000c1e1500 */
[----:B----4-:R-:W-:-:S05]  /*5940*/  IMAD.WIDE R182, R6, 0x2, R214 ;  /* 0x0000000206b67825 */ /* 0x010fca00078e02d6 */
[----:B------:R0:W4:Y:S01]  /*5950*/  LDG.E.U16 R213, desc[UR10][R182.64] ;  /* 0x0000000ab6d57981 */ /* 0x000122000c1e1500 */
[----:B------:R-:W0:Y:S02]  /*5960*/  S2R R215, SR_TID.X ;  /* 0x0000000000d77919 */ /* 0x000e240000002100 */
[C---:B0-----:R-:W-:Y:S01]  /*5970*/  IMAD.SHL.U32 R182, R215.reuse, 0x8, RZ ;  /* 0x00000008d7b67824 */ /* 0x041fe200078e00ff */
[C---:B------:R-:W-:Y:S02]  /*5980*/  LOP3.LUT R214, R215.reuse, 0x7, RZ, 0xc0, !PT ;  /* 0x00000007d7d67812 */ /* 0x040fe400078ec0ff */
[C---:B------:R-:W-:Y:S02]  /*5990*/  LOP3.LUT R183, R215.reuse, 0x20, RZ, 0xc0, !PT ;  /* 0x00000020d7b77812 */ /* 0x040fe400078ec0ff */
[----:B------:R-:W-:Y:S01]  /*59a0*/  LOP3.LUT R182, R182, 0x30, RZ, 0xc0, !PT ;  /* 0x00000030b6b67812 */ /* 0x000fe200078ec0ff */
[----:B------:R-:W-:Y:S02]  /*59b0*/  IMAD.SHL.U32 R217, R215, 0x2, RZ ;  /* 0x00000002d7d97824 */ /* 0x000fe400078e00ff */
[----:B------:R-:W-:-:S02]  /*59c0*/  IMAD R183, R214, 0x4, R183 ;  /* 0x00000004d6b77824 */ /* 0x000fc400078e02b7 */
[C---:B------:R-:W-:Y:S01]  /*59d0*/  IMAD R182, R214.reuse, 0x40, R182 ;  /* 0x00000040d6b67824 */ /* 0x040fe200078e02b6 */
[----:B------:R-:W-:-:S04]  /*59e0*/  SHF.L.U32 R214, R214, 0x4, RZ ;  /* 0x00000004d6d67819 */ /* 0x000fc800000006ff */
[----:B------:R-:W-:-:S05]  /*59f0*/  LOP3.LUT R214, R214, 0x30, R217, 0x78, !PT ;  /* 0x00000030d6d67812 */ /* 0x000fca00078e78d9 */
[----:B------:R-:W-:Y:S01]  /*5a00*/  IMAD.U32 R183, R183, 0x100, R214 ;  /* 0x00000100b7b77824 */ /* 0x000fe200078e00d6 */
[----:B------:R-:W-:-:S05]  /*5a10*/  LOP3.LUT R214, R215, 0x7f, RZ, 0xc0, !PT ;  /* 0x0000007fd7d67812 */ /* 0x000fca00078ec0ff */
[----:B------:R-:W-:Y:S01]  /*5a20*/  IMAD.SHL.U32 R214, R214, 0x2, RZ ;  /* 0x00000002d6d67824 */ /* 0x000fe200078e00ff */
[----:B------:R-:W-:Y:S06]  /*5a30*/  BAR.SYNC.DEFER_BLOCKING 0x0 ;  /* 0x0000000000007b1d */ /* 0x000fec0000010000 */
[----:B------:R0:W-:Y:S04]  /*5a40*/  STS.U16 [R214+UR6+0x8000], R0 ;  /* 0x00800000d6007988 */ /* 0x0001e80008000406 */
[----:B------:R1:W-:Y:S01]  /*5a50*/  STS.U16 [R214+UR6+0x8200], R2 ;  /* 0x00820002d6007988 */ /* 0x0003e20008000406 */
[----:B0-----:R-:W-:-:S03]  /*5a60*/  LOP3.LUT R0, R214, 0x10, RZ, 0x3c, !PT ;  /* 0x00000010d6007812 */ /* 0x001fc600078e3cff */
[----:B------:R-:W-:Y:S01]  /*5a70*/  STS.U16 [R214+UR6+0x8100], R152 ;  /* 0x00810098d6007988 */ /* 0x000fe20008000406 */
[----:B-1----:R-:W-:-:S03]  /*5a80*/  LOP3.LUT R2, R214, 0x20, RZ, 0x3c, !PT ;  /* 0x00000020d6027812 */ /* 0x002fc600078e3cff */
        /* <DEDUP_REMOVED lines=12> */
[----:B------:R0:W-:Y:S04]  /*5b50*/  STS.U16 [R0+UR6+0xa700], R178 ;  /* 0x00a700b200007988 */ /* 0x0001e80008000406 */
[----:B------:R-:W-:Y:S04]  /*5b60*/  STS.U16 [R2+UR6+0x8800], R192 ;  /* 0x008800c002007988 */ /* 0x000fe80008000406 */
[----:B------:R-:W-:Y:S01]  /*5b70*/  STS.U16 [R2+UR6+0x8900], R194 ;  /* 0x008900c202007988 */ /* 0x000fe20008000406 */
[----:B0-----:R-:W-:-:S03]  /*5b80*/  LOP3.LUT R0, R214, 0x30, RZ, 0x3c, !PT ;  /* 0x00000030d6007812 */ /* 0x001fc600078e3cff */
[----:B------:R-:W-:Y:S04]  /*5b90*/  STS.U16 [R2+UR6+0x8a00], R187 ;  /* 0x008a00bb02007988 */ /* 0x000fe80008000406 */
[----:B------:R-:W-:Y:S04]  /*5ba0*/  STS.U16 [R2+UR6+0x8b00], R177 ;  /* 0x008b00b102007988 */ /* 0x000fe80008000406 */
[----:B------:R-:W-:Y:S04]  /*5bb0*/  STS.U16 [R2+UR6+0xa800], R166 ;  /* 0x00a800a602007988 */ /* 0x000fe80008000406 */
[----:B------:R-:W-:Y:S04]  /*5bc0*/  STS.U16 [R2+UR6+0xa900], R176 ;  /* 0x00a900b002007988 */ /* 0x000fe80008000406 */
[----:B------:R-:W-:Y:S04]  /*5bd0*/  STS.U16 [R2+UR6+0xaa00], R175 ;  /* 0x00aa00af02007988 */ /* 0x000fe80008000406 */
[----:B------:R0:W-:Y:S04]  /*5be0*/  STS.U16 [R2+UR6+0xab00], R173 ;  /* 0x00ab00ad02007988 */ /* 0x0001e80008000406 */
[----:B------:R-:W-:Y:S01]  /*5bf0*/  STS.U16 [R0+UR6+0x8c00], R172 ;  /* 0x008c00ac00007988 */ /* 0x000fe20008000406 */
[----:B0-----:R-:W-:-:S03]  /*5c00*/  LOP3.LUT R2, R214, 0x40, RZ, 0x3c, !PT ;  /* 0x00000040d6027812 */ /* 0x001fc600078e3cff */
        /* <DEDUP_REMOVED lines=17> */
[----:B------:R-:W-:-:S02]  /*5d20*/  LOP3.LUT R182, R182, 0x10, R217, 0x78, !PT ;  /* 0x00000010b6b67812 */ /* 0x000fc400078e78d9 */
[----:B------:R-:W-:Y:S01]  /*5d30*/  LOP3.LUT R215, R215, 0x10, RZ, 0xc0, !PT ;  /* 0x00000010d7d77812 */ /* 0x000fe200078ec0ff */
[----:B------:R-:W4:Y:S01]  /*5d40*/  LDL.64 R196, [R1+0x188] ;  /* 0x0001880001c47983 */ /* 0x000f220000100a00 */
[C---:B0-----:R-:W-:Y:S02]  /*5d50*/  LOP3.LUT R2, R214.reuse, 0x60, RZ, 0x3c, !PT ;  /* 0x00000060d6027812 */ /* 0x041fe400078e3cff */
[----:B------:R-:W-:Y:S01]  /*5d60*/  LOP3.LUT R214, R214, 0x70, RZ, 0x3c, !PT ;  /* 0x00000070d6d67812 */ /* 0x000fe200078e3cff */
        /* <DEDUP_REMOVED lines=14> */
[----:B-----5:R0:W-:Y:S04]  /*5e50*/  STS.U16 [R2+UR6+0xbb00], R208 ;  /* 0x00bb00d002007988 */ /* 0x0201e80008000406 */
[----:B------:R-:W-:Y:S04]  /*5e60*/  STS.U16 [R214+UR6+0x9c00], R19 ;  /* 0x009c0013d6007988 */ /* 0x000fe80008000406 */
[----:B------:R-:W-:Y:S04]  /*5e70*/  STS.U16 [R214+UR6+0x9d00], R15 ;  /* 0x009d000fd6007988 */ /* 0x000fe80008000406 */
[----:B------:R-:W-:Y:S04]  /*5e80*/  STS.U16 [R214+UR6+0x9e00], R14 ;  /* 0x009e000ed6007988 */ /* 0x000fe80008000406 */
[----:B------:R-:W-:Y:S04]  /*5e90*/  STS.U16 [R214+UR6+0x9f00], R12 ;  /* 0x009f000cd6007988 */ /* 0x000fe80008000406 */
[----:B------:R1:W-:Y:S04]  /*5ea0*/  STS.U16 [R214+UR6+0xbc00], R209 ;  /* 0x00bc00d1d6007988 */ /* 0x0003e80008000406 */
[----:B------:R-:W-:Y:S04]  /*5eb0*/  STS.U16 [R214+UR6+0xbd00], R211 ;  /* 0x00bd00d3d6007988 */ /* 0x000fe80008000406 */
[----:B--2---:R-:W-:Y:S04]  /*5ec0*/  STS.U16 [R214+UR6+0xbe00], R212 ;  /* 0x00be00d4d6007988 */ /* 0x004fe80008000406 */
[----:B----4-:R-:W-:Y:S01]  /*5ed0*/  STS.U16 [R214+UR6+0xbf00], R213 ;  /* 0x00bf00d5d6007988 */ /* 0x010fe20008000406 */
[----:B------:R-:W-:Y:S01]  /*5ee0*/  BAR.SYNC.DEFER_BLOCKING 0x0 ;  /* 0x0000000000007b1d */ /* 0x000fe20000010000 */
[----:B------:R-:W-:-:S04]  /*5ef0*/  LEA R182, R215, R182, 0x5 ;  /* 0x000000b6d7b67211 */ /* 0x000fc800078e28ff */
[----:B0-----:R-:W-:Y:S02]  /*5f00*/  LOP3.LUT R2, R182, 0x20, RZ, 0x3c, !PT ;  /* 0x00000020b6027812 */ /* 0x001fe400078e3cff */
[----:B------:R-:W-:Y:S01]  /*5f10*/  LOP3.LUT R0, R183, 0x40, RZ, 0x3c, !PT ;  /* 0x00000040b7007812 */ /* 0x000fe200078e3cff */
[----:B------:R-:W2:Y:S04]  /*5f20*/  LDL.64 R192, [R1+0x198] ;  /* 0x0001980001c07983 */ /* 0x000ea80000100a00 */
[----:B-1----:R-:W3:Y:S04]  /*5f30*/  LDL.64 R208, [R1+0x1a8] ;  /* 0x0001a80001d07983 */ /* 0x002ee80000100a00 */
[----:B------:R-:W4:Y:S04]  /*5f40*/  LDL.64 R194, [R1+0x1a0] ;  /* 0x0001a00001c27983 */ /* 0x000f280000100a00 */
[----:B------:R-:W5:Y:S04]  /*5f50*/  LDL.64 R198, [R1+0x190] ;  /* 0x0001900001c67983 */ /* 0x000f680000100a00 */
[----:B------:R-:W-:Y:S04]  /*5f60*/  LDSM.16.MT88.4 R184, [R182+UR6] ;  /* 0x00000006b6b8783b */ /* 0x000fe80008004200 */
[----:B------:R-:W0:Y:S04]  /*5f70*/  LDSM.16.M88.4 R156, [R183+UR6+0x8000] ;  /* 0x00800006b79c783b */ /* 0x000e280008000200 */
[----:B------:R-:W1:Y:S04]  /*5f80*/  LDSM.16.MT88.4 R168, [R2+UR6] ;  /* 0x0000000602a8783b */ /* 0x000e680008004200 */
[----:B------:R-:W1:Y:S04]  /*5f90*/  LDSM.16.MT88.4 R160, [R182+UR6+0x400] ;  /* 0x00040006b6a0783b */ /* 0x000e680008004200 */
[----:B------:R-:W1:Y:S04]  /*5fa0*/  LDSM.16.MT88.4 R152, [R2+UR6+0x400] ;  /* 0x000400060298783b */ /* 0x000e680008004200 */
[----:B------:R-:W-:Y:S04]  /*5fb0*/  LDSM.16.MT88.4 R176, [R182+UR6+0x800] ;  /* 0x00080006b6b0783b */ /* 0x000fe80008004200 */
[----:B------:R-:W1:Y:S04]  /*5fc0*/  LDSM.16.M88.4 R164, [R0+UR6+0x8000] ;  /* 0x0080000600a4783b */ /* 0x000e680008000200 */
[----:B------:R-:W1:Y:S01]  /*5fd0*/  LDSM.16.MT88.4 R172, [R2+UR6+0x800] ;  /* 0x0008000602ac783b */ /* 0x000e620008004200 */
[-C--:B0-----:R-:W-:Y:S06]  /*5fe0*/  HMMA.16816.F32.BF16 R184, R184, R156.reuse, RZ ;  /* 0x0000009cb8b8723c */ /* 0x081fec00000418ff */
[----:B-1----:R-:W-:-:S15]  /*5ff0*/  HMMA.16816.F32.BF16 R168, R168, R156, RZ ;  /* 0x0000009ca8a8723c */ /* 0x002fde00000418ff */
[----:B------:R-:W-:-:S03]  /*6000*/  NOP ;  /* 0x0000000000007918 */ /* 0x000fc60000000000 */
[-C--:B------:R-:W-:Y:S01]  /*6010*/  HMMA.16816.F32.BF16 R160, R160, R158.reuse, R184 ;  /* 0x0000009ea0a0723c */ /* 0x080fe200000418b8 */
[----:B------:R-:W-:Y:S05]  /*6020*/  LDSM.16.MT88.4 R184, [R182+UR6+0x1000] ;  /* 0x00100006b6b8783b */ /* 0x000fea0008004200 */
[----:B------:R-:W-:Y:S01]  /*6030*/  HMMA.16816.F32.BF16 R168, R152, R158, R168 ;  /* 0x0000009e98a8723c */ /* 0x000fe200000418a8 */
[----:B------:R-:W0:Y:S04]  /*6040*/  LDSM.16.MT88.4 R156, [R182+UR6+0xc00] ;  /* 0x000c0006b69c783b */ /* 0x000e280008004200 */
[----:B------:R-:W1:-:S13]  /*6050*/  LDSM.16.MT88.4 R152, [R2+UR6+0xc00] ;  /* 0x000c00060298783b */ /* 0x000e5a0008004200 */
[-C--:B------:R-:W-:Y:S01]  /*6060*/  HMMA.16816.F32.BF16 R176, R176, R164.reuse, R160 ;  /* 0x000000a4b0b0723c */ /* 0x080fe200000418a0 */
[----:B------:R-:W1:Y:S05]  /*6070*/  LDSM.16.M88.4 R160, [R183+UR6+0x8080] ;  /* 0x00808006b7a0783b */ /* 0x000e6a0008000200 */
[----:B------:R-:W-:Y:S01]  /*6080*/  HMMA.16816.F32.BF16 R172, R172, R164, R168 ;  /* 0x000000a4acac723c */ /* 0x000fe200000418a8 */
[----:B------:R-:W1:-:S15]  /*6090*/  LDSM.16.MT88.4 R168, [R2+UR6+0x1000] ;  /* 0x0010000602a8783b */ /* 0x000e5e0008004200 */
[----:B------:R-:W-:-:S02]  /*60a0*/  NOP ;  /* 0x0000000000007918 */ /* 0x000fc40000000000 */
[-C--:B0-----:R-:W-:Y:S01]  /*60b0*/  HMMA.16816.F32.BF16 R156, R156, R166.reuse, R176 ;  /* 0x000000a69c9c723c */ /* 0x081fe200000418b0 */
[----:B------:R-:W-:Y:S05]  /*60c0*/  LDSM.16.MT88.4 R176, [R182+UR6+0x1800] ;  /* 0x00180006b6b0783b */ /* 0x000fea0008004200 */
[----:B-1----:R-:W-:Y:S01]  /*60d0*/  HMMA.16816.F32.BF16 R172, R152, R166, R172 ;  /* 0x000000a698ac723c */ /* 0x002fe200000418ac */
        /* <DEDUP_REMOVED lines=23> */
[----:B------:R-:W2:Y:S05]  /*6250*/  LDSM.16.M88.4 R160, [R0+UR6+0x8100] ;  /* 0x0081000600a0783b */ /* 0x000eaa0008000200 */
[----:B------:R-:W-:Y:S01]  /*6260*/  HMMA.16816.F32.BF16 R168, R168, R164, R172 ;  /* 0x000000a4a8a8723c */ /* 0x000fe200000418ac */
[----:B------:R-:W3:-:S15]  /*6270*/  LDSM.16.MT88.4 R172, [R2+UR6+0x2800] ;  /* 0x0028000602ac783b */ /* 0x000ede0008004200 */
[----:B------:R-:W-:-:S02]  /*6280*/  NOP ;  /* 0x0000000000007918 */ /* 0x000fc40000000000 */
[-C--:B0-----:R-:W-:Y:S01]  /*6290*/  HMMA.16816.F32.BF16 R152, R152, R166.reuse, R184 ;  /* 0x000000a69898723c */ /* 0x081fe200000418b8 */
[----:B------:R-:W-:Y:S05]  /*62a0*/  LDSM.16.MT88.4 R184, [R2+UR6+0x3000] ;  /* 0x0030000602b8783b */ /* 0x000fea0008004200 */
[----:B-1----:R-:W-:Y:S01]  /*62b0*/  HMMA.16816.F32.BF16 R164, R156, R166, R168 ;  /* 0x000000a69ca4723c */ /* 0x002fe200000418a8 */
[----:B------:R-:W0:Y:S04]  /*62c0*/  LDSM.16.MT88.4 R168, [R182+UR6+0x2c00] ;  /* 0x002c0006b6a8783b */ /* 0x000e280008004200 */
[----:B------:R-:W1:-:S13]  /*62d0*/  LDSM.16.MT88.4 R156, [R2+UR6+0x2c00] ;  /* 0x002c0006029c783b */ /* 0x000e5a0008004200 */
[-C--:B--2---:R-:W-:Y:S01]  /*62e0*/  HMMA.16816.F32.BF16 R176, R176, R160.reuse, R152 ;  /* 0x000000a0b0b0723c */ /* 0x084fe20000041898 */
[----:B------:R-:W-:Y:S05]  /*62f0*/  LDSM.16.M88.4 R152, [R183+UR6+0x8180] ;  /* 0x00818006b798783b */ /* 0x000fea0008000200 */
[----:B---3--:R-:W-:Y:S01]  /*6300*/  HMMA.16816.F32.BF16 R172, R172, R160, R164 ;  /* 0x000000a0acac723c */ /* 0x008fe200000418a4 */
[----:B------:R-:W2:-:S15]  /*6310*/  LDSM.16.MT88.4 R164, [R182+UR6+0x3000] ;  /* 0x00300006b6a4783b */ /* 0x000e9e0008004200 */
        /* <DEDUP_REMOVED lines=8> */
[----:B------:R-:W-:Y:S01]  /*63a0*/  HMMA.16816.F32.BF16 R184, R184, R152, R172 ;  /* 0x00000098b8b8723c */ /* 0x000fe200000418ac */
        /* <DEDUP_REMOVED lines=16> */
[----:B------:R-:W-:-:S13]  /*64b0*/  LDSM.16.MT88.4 R168, [R182+UR6+0x4800] ;  /* 0x00480006b6a8783b */ /* 0x000fda0008004200 */
[-C--:B--2---:R-:W-:Y:S01]  /*64c0*/  HMMA.16816.F32.BF16 R156, R164, R172.reuse, R156 ;  /* 0x000000aca49c723c */ /* 0x084fe2000004189c */
[----:B------:R-:W1:Y:S05]  /*64d0*/  LDSM.16.M88.4 R164, [R0+UR6+0x8200] ;  /* 0x0082000600a4783b */ /* 0x000e6a0008000200 */
[----:B---3--:R-:W-:Y:S01]  /*64e0*/  HMMA.16816.F32.BF16 R184, R176, R172, R184 ;  /* 0x000000acb0b8723c */ /* 0x008fe200000418b8 */
[----:B------:R-:W2:-:S15]  /*64f0*/  LDSM.16.MT88.4 R176, [R2+UR6+0x4800] ;  /* 0x0048000602b0783b */ /* 0x000e9e0008004200 */
[----:B------:R-:W-:-:S02]  /*6500*/  NOP ;  /* 0x0000000000007918 */ /* 0x000fc40000000000 */
[-C--:B0-----:R-:W-:Y:S01]  /*6510*/  HMMA.16816.F32.BF16 R152, R152, R174.reuse, R156 ;  /* 0x000000ae9898723c */ /* 0x081fe2000004189c */
[----:B------:R-:W-:Y:S05]  /*6520*/  LDSM.16.MT88.4 R156, [R2+UR6+0x4c00] ;  /* 0x004c0006029c783b */ /* 0x000fea0008004200 */
[----:B------:R-:W-:Y:S01]  /*6530*/  HMMA.16816.F32.BF16 R184, R160, R174, R184 ;  /* 0x000000aea0b8723c */ /* 0x000fe200000418b8 */
[----:B------:R-:W0:Y:S04]  /*6540*/  LDSM.16.MT88.4 R160, [R182+UR6+0x4c00] ;  /* 0x004c0006b6a0783b */ /* 0x000e280008004200 */
[----:B------:R-:W-:-:S13]  /*6550*/  LDSM.16.M88.4 R172, [R183+UR6+0x8280] ;  /* 0x00828006b7ac783b */ /* 0x000fda0008000200 */
[-C--:B-1----:R-:W-:Y:S01]  /*6560*/  HMMA.16816.F32.BF16 R152, R168, R164.reuse, R152 ;  /* 0x000000a4a898723c */ /* 0x082fe20000041898 */
[----:B------:R-:W1:Y:S05]  /*6570*/  LDSM.16.MT88.4 R168, [R182+UR6+0x5000] ;  /* 0x00500006b6a8783b */ /* 0x000e6a0008004200 */
[----:B--2---:R-:W-:Y:S01]  /*6580*/  HMMA.16816.F32.BF16 R184, R176, R164, R184 ;  /* 0x000000a4b0b8723c */ /* 0x004fe200000418b8 */
[----:B------:R-:W2:-:S15]  /*6590*/  LDSM.16.MT88.4 R176, [R2+UR6+0x5000] ;  /* 0x0050000602b0783b */ /* 0x000e9e0008004200 */
[----:B------:R-:W-:-:S02]  /*65a0*/  NOP ;  /* 0x0000000000007918 */ /* 0x000fc40000000000 */
[-C--:B0-----:R-:W-:Y:S01]  /*65b0*/  HMMA.16816.F32.BF16 R152, R160, R166.reuse, R152 ;  /* 0x000000a6a098723c */ /* 0x081fe20000041898 */
[----:B------:R-:W0:Y:S05]  /*65c0*/  LDSM.16.MT88.4 R160, [R182+UR6+0x5400] ;  /* 0x00540006b6a0783b */ /* 0x000e2a0008004200 */
[----:B------:R-:W-:Y:S01]  /*65d0*/  HMMA.16816.F32.BF16 R184, R156, R166, R184 ;  /* 0x000000a69cb8723c */ /* 0x000fe200000418b8 */
[----:B------:R-:W3:Y:S04]  /*65e0*/  LDSM.16.MT88.4 R156, [R2+UR6+0x5400] ;  /* 0x00540006029c783b */ /* 0x000ee80008004200 */
[----:B------:R-:W-:-:S13]  /*65f0*/  LDSM.16.MT88.4 R164, [R182+UR6+0x5800] ;  /* 0x00580006b6a4783b */ /* 0x000fda0008004200 */
[-C--:B-1----:R-:W-:Y:S01]  /*6600*/  HMMA.16816.F32.BF16 R152, R168, R172.reuse, R152 ;  /* 0x000000aca898723c */ /* 0x082fe20000041898 */
[----:B------:R-:W1:Y:S05]  /*6610*/  LDSM.16.M88.4 R168, [R0+UR6+0x8280] ;  /* 0x0082800600a8783b */ /* 0x000e6a0008000200 */
[----:B--2---:R-:W-:Y:S01]  /*6620*/  HMMA.16816.F32.BF16 R184, R176, R172, R184 ;  /* 0x000000acb0b8723c */ /* 0x004fe200000418b8 */
[----:B------:R-:W2:-:S15]  /*6630*/  LDSM.16.MT88.4 R176, [R2+UR6+0x5800] ;  /* 0x0058000602b0783b */ /* 0x000e9e0008004200 */
[----:B------:R-:W-:-:S02]  /*6640*/  NOP ;  /* 0x0000000000007918 */ /* 0x000fc40000000000 */
[-C--:B0-----:R-:W-:Y:S01]  /*6650*/  HMMA.16816.F32.BF16 R152, R160, R174.reuse, R152 ;  /* 0x000000aea098723c */ /* 0x081fe20000041898 */
[----:B------:R-:W-:Y:S05]  /*6660*/  LDSM.16.MT88.4 R160, [R2+UR6+0x5c00] ;  /* 0x005c000602a0783b */ /* 0x000fea0008004200 */
[----:B---3--:R-:W-:Y:S01]  /*6670*/  HMMA.16816.F32.BF16 R184, R156, R174, R184 ;  /* 0x000000ae9cb8723c */ /* 0x008fe200000418b8 */
[----:B------:R-:W0:Y:S04]  /*6680*/  LDSM.16.MT88.4 R156, [R182+UR6+0x5c00] ;  /* 0x005c0006b69c783b */ /* 0x000e280008004200 */
[----:B------:R-:W-:-:S13]  /*6690*/  LDSM.16.MT88.4 R172, [R182+UR6+0x6000] ;  /* 0x00600006b6ac783b */ /* 0x000fda0008004200 */
[-C--:B-1----:R-:W-:Y:S01]  /*66a0*/  HMMA.16816.F32.BF16 R152, R164, R168.reuse, R152 ;  /* 0x000000a8a498723c */ /* 0x082fe20000041898 */
[----:B------:R-:W1:Y:S05]  /*66b0*/  LDSM.16.M88.4 R164, [R183+UR6+0x8300] ;  /* 0x00830006b7a4783b */ /* 0x000e6a0008000200 */
        /* <DEDUP_REMOVED lines=27> */
[----:B------:R-:W-:Y:S04]  /*6870*/  LDSM.16.MT88.4 R172, [R182+UR6+0x7800] ;  /* 0x00780006b6ac783b */ /* 0x000fe80008004200 */
[----:B------:R-:W-:Y:S09]  /*6880*/  LDSM.16.MT88.4 R180, [R182+UR6+0x7c00] ;  /* 0x007c0006b6b4783b */ /* 0x000ff20008004200 */
[-C--:B-1----:R-:W-:Y:S01]  /*6890*/  HMMA.16816.F32.BF16 R152, R168, R164.reuse, R152 ;  /* 0x000000a4a898723c */ /* 0x082fe20000041898 */
[----:B------:R-:W1:Y:S05]  /*68a0*/  LDSM.16.M88.4 R168, [R0+UR6+0x8380] ;  /* 0x0083800600a8783b */ /* 0x000e6a0008000200 */
[----:B--2---:R-:W-:Y:S01]  /*68b0*/  HMMA.16816.F32.BF16 R176, R184, R164, R176 ;  /* 0x000000a4b8b0723c */ /* 0x004fe200000418b0 */
[----:B------:R-:W2:Y:S04]  /*68c0*/  LDSM.16.MT88.4 R184, [R2+UR6+0x7800] ;  /* 0x0078000602b8783b */ /* 0x000ea80008004200 */
[----:B------:R-:W5:-:S13]  /*68d0*/  LDL.64 R164, [R1+0x1b0] ;  /* 0x0001b00001a47983 */ /* 0x000f5a0000100a00 */
[-C--:B0-----:R-:W-:Y:S01]  /*68e0*/  HMMA.16816.F32.BF16 R152, R160, R166.reuse, R152 ;  /* 0x000000a6a098723c */ /* 0x081fe20000041898 */
[----:B------:R-:W0:Y:S05]  /*68f0*/  LDSM.16.MT88.4 R160, [R2+UR6+0x7c00] ;  /* 0x007c000602a0783b */ /* 0x000e2a0008004200 */
[----:B---3--:R-:W-:Y:S01]  /*6900*/  HMMA.16816.F32.BF16 R156, R156, R166, R176 ;  /* 0x000000a69c9c723c */ /* 0x008fe200000418b0 */
[----:B------:R-:W3:Y:S04]  /*6910*/  LDL.64 R176, [R1+0x110] ;  /* 0x0001100001b07983 */ /* 0x000ee80000100a00 */
[----:B------:R-:W3:-:S13]  /*6920*/  LDL.64 R178, [R1+0x120] ;  /* 0x0001200001b27983 */ /* 0x000eda0000100a00 */
[-C--:B-1----:R-:W-:Y:S01]  /*6930*/  HMMA.16816.F32.BF16 R152, R172, R168.reuse, R152 ;  /* 0x000000a8ac98723c */ /* 0x082fe20000041898 */
[----:B------:R-:W3:Y:S01]  /*6940*/  LDL.64 R172, [R1+0x140] ;  /* 0x0001400001ac7983 */ /* 0x000ee20000100a00 */
[----:B------:R-:W-:Y:S04]  /*6950*/  BAR.SYNC.DEFER_BLOCKING 0x0 ;  /* 0x0000000000007b1d */ /* 0x000fe80000010000 */
[----:B--2---:R-:W-:Y:S01]  /*6960*/  HMMA.16816.F32.BF16 R184, R184, R168, R156 ;  /* 0x000000a8b8b8723c */ /* 0x004fe2000004189c */
[----:B----4-:R-:W-:-:S06]  /*6970*/  IMAD.WIDE R166, R9, 0x2, R194 ;  /* 0x0000000209a67825 */ /* 0x010fcc00078e02c2 */
[----:B------:R-:W-:Y:S01]  /*6980*/  IMAD.WIDE R168, R9, 0x2, R232 ;  /* 0x0000000209a87825 */ /* 0x000fe200078e02e8 */
[----:B------:R-:W2:Y:S04]  /*6990*/  LDL.64 R194, [R1+0xe8] ;  /* 0x0000e80001c27983 */ /* 0x000ea80000100a00 */
[----:B------:R-:W4:Y:S04]  /*69a0*/  LDL.64 R174, [R1+0x150] ;  /* 0x0001500001ae7983 */ /* 0x000f280000100a00 */
[----:B------:R-:W4:Y:S02]  /*69b0*/  LDL.64 R232, [R1+0x88] ;  /* 0x0000880001e87983 */ /* 0x000f240000100a00 */
[-C--:B------:R-:W-:Y:S02]  /*69c0*/  HMMA.16816.F32.BF16 R156, R180, R170.reuse, R152 ;  /* 0x000000aab49c723c */ /* 0x080fe40000041898 */
[----:B------:R-:W2:Y:S04]  /*69d0*/  LDL.64 R182, [R1+0x138] ;  /* 0x0001380001b67983 */ /* 0x000ea80000100a00 */
[----:B0-----:R-:W-:Y:S01]  /*69e0*/  HMMA.16816.F32.BF16 R152, R160, R170, R184 ;  /* 0x000000aaa098723c */ /* 0x001fe200000418b8 */
[----:B------:R-:W0:Y:S01]  /*69f0*/  S2R R160, SR_TID.X ;  /* 0x0000000000a07919 */ /* 0x000e220000002100 */
[----:B------:R-:W4:Y:S04]  /*6a00*/  LDL.64 R184, [R1+0x148] ;  /* 0x0001480001b87983 */ /* 0x000f280000100a00 */
[----:B------:R-:W2:Y:S04]  /*6a10*/  LDL.64 R170, [R1+0x130] ;  /* 0x0001300001aa7983 */ /* 0x000ea80000100a00 */
[----:B------:R-:W4:Y:S04]  /*6a20*/  LDL.64 R180, [R1+0x128] ;  /* 0x0001280001b47983 */ /* 0x000f280000100a00 */
[----:B------:R-:W4:Y:S04]  /*6a30*/  LDL.64 R186, [R1+0x108] ;  /* 0x0001080001ba7983 */ /* 0x000f280000100a00 */
[----:B------:R-:W-:Y:S01]  /*6a40*/  FMUL R19, R156, UR9 ;  /* 0x000000099c137c20 */ /* 0x000fe20008400000 */
[----:B------:R-:W-:Y:S01]  /*6a50*/  FMUL R11, R157, UR9 ;  /* 0x000000099d0b7c20 */ /* 0x000fe20008400000 */
[----:B------:R-:W-:Y:S01]  /*6a60*/  FMUL R15, R158, UR9 ;  /* 0x000000099e0f7c20 */ /* 0x000fe20008400000 */
[----:B------:R-:W-:-:S03]  /*6a70*/  FMUL R3, R159, UR9 ;  /* 0x000000099f037c20 */ /* 0x000fc60008400000 */
[----:B------:R-:W-:Y:S01]  /*6a80*/  FMUL R14, R152, UR9 ;  /* 0x00000009980e7c20 */ /* 0x000fe20008400000 */
[----:B------:R-:W-:Y:S01]  /*6a90*/  FMUL R2, R153, UR9 ;  /* 0x0000000999027c20 */ /* 0x000fe20008400000 */
[----:B------:R-:W-:Y:S01]  /*6aa0*/  FMUL R4, R154, UR9 ;  /* 0x000000099a047c20 */ /* 0x000fe20008400000 */
[----:B------:R-:W-:Y:S01]  /*6ab0*/  FMUL R0, R155, UR9 ;  /* 0x000000099b007c20 */ /* 0x000fe20008400000 */
[----:B------:R-:W-:Y:S02]  /*6ac0*/  FMNMX R19, R19, R11, !PT ;  /* 0x0000000b13137209 */ /* 0x000fe40007800000 */
[----:B------:R-:W-:Y:S02]  /*6ad0*/  FMNMX R15, R15, R3, !PT ;  /* 0x000000030f0f7209 */ /* 0x000fe40007800000 */
[----:B------:R-:W-:Y:S02]  /*6ae0*/  FMNMX R14, R14, R2, !PT ;  /* 0x000000020e0e7209 */ /* 0x000fe40007800000 */
[----:B------:R-:W-:Y:S01]  /*6af0*/  FMNMX R4, R4, R0, !PT ;  /* 0x0000000004047209 */ /* 0x000fe20007800000 */
[----:B------:R-:W1:Y:S04]  /*6b00*/  SHFL.BFLY PT, R11, R19, 0x2, 0x1f ;  /* 0x0c401f00130b7f89 */ /* 0x000e6800000e0000 */
[----:B------:R-:W0:Y:S04]  /*6b10*/  SHFL.BFLY PT, R3, R15, 0x2, 0x1f ;  /* 0x0c401f000f037f89 */ /* 0x000e2800000e0000 */
[----:B------:R-:W0:Y:S04]  /*6b20*/  SHFL.BFLY PT, R2, R14, 0x2, 0x1f ;  /* 0x0c401f000e027f89 */ /* 0x000e2800000e0000 */
[----:B------:R-:W0:Y:S01]  /*6b30*/  SHFL.BFLY PT, R0, R4, 0x2, 0x1f ;  /* 0x0c401f0004007f89 */ /* 0x000e2200000e0000 */
[----:B-1----:R-:W-:-:S02]  /*6b40*/  FMNMX R19, R19, R11, !PT ;  /* 0x0000000b13137209 */ /* 0x002fc40007800000 */
[----:B0-----:R-:W-:Y:S02]  /*6b50*/  FMNMX R15, R15, R3, !PT ;  /* 0x000000030f0f7209 */ /* 0x001fe40007800000 */
[----:B------:R-:W-:Y:S02]  /*6b60*/  FMNMX R14, R14, R2, !PT ;  /* 0x000000020e0e7209 */ /* 0x000fe40007800000 */
[----:B------:R-:W-:Y:S01]  /*6b70*/  FMNMX R4, R4, R0, !PT ;  /* 0x0000000004047209 */ /* 0x000fe20007800000 */
[----:B------:R-:W0:Y:S04]  /*6b80*/  SHFL.BFLY PT, R2, R19, 0x1, 0x1f ;  /* 0x0c201f0013027f89 */ /* 0x000e2800000e0000 */
[----:B------:R-:W1:Y:S04]  /*6b90*/  SHFL.BFLY PT, R3, R15, 0x1, 0x1f ;  /* 0x0c201f000f037f89 */ /* 0x000e6800000e0000 */
[----:B------:R-:W1:Y:S04]  /*6ba0*/  SHFL.BFLY PT, R0, R14, 0x1, 0x1f ;  /* 0x0c201f000e007f89 */ /* 0x000e6800000e0000 */
[----:B------:R-:W1:Y:S01]  /*6bb0*/  SHFL.BFLY PT, R12, R4, 0x1, 0x1f ;  /* 0x0c201f00040c7f89 */ /* 0x000e6200000e0000 */
[----:B------:R-:W-:Y:S01]  /*6bc0*/  IMAD.SHL.U32 R161, R160, 0x2, RZ ;  /* 0x00000002a0a17824 */ /* 0x000fe200078e00ff */
[----:B------:R-:W-:-:S04]  /*6bd0*/  SHF.R.U32.HI R162, RZ, 0x3, R160 ;  /* 0x00000003ffa27819 */ /* 0x000fc800000116a0 */
[----:B------:R-:W-:Y:S02]  /*6be0*/  LOP3.LUT R226, R161, 0x38, RZ, 0xc0, !PT ;  /* 0x00000038a1e27812 */ /* 0x000fe400078ec0ff */
[----:B------:R-:W-:-:S03]  /*6bf0*/  LOP3.LUT R162, R162, 0x4, RZ, 0xc0, !PT ;  /* 0x00000004a2a27812 */ /* 0x000fc600078ec0ff */
[----:B------:R-:W-:Y:S01]  /*6c00*/  VIADD R11, R226, UR6 ;  /* 0x00000006e20b7c36 */ /* 0x000fe20008000000 */
[----:B0-----:R-:W-:-:S03]  /*6c10*/  FMNMX R2, R19, R2, !PT ;  /* 0x0000000213027209 */ /* 0x001fc60007800000 */
[----:B------:R-:W-:Y:S01]  /*6c20*/  IMAD.IADD R11, R11, 0x1, R162 ;  /* 0x000000010b0b7824 */ /* 0x000fe200078e02a2 */
[----:B-1----:R-:W-:Y:S02]  /*6c30*/  FMNMX R3, R15, R3, !PT ;  /* 0x000000030f037209 */ /* 0x002fe40007800000 */
[----:B------:R-:W-:Y:S02]  /*6c40*/  FMNMX R0, R14, R0, !PT ;  /* 0x000000000e007209 */ /* 0x000fe40007800000 */
[----:B------:R-:W-:Y:S01]  /*6c50*/  FMNMX R12, R4, R12, !PT ;  /* 0x0000000c040c7209 */ /* 0x000fe20007800000 */
[----:B------:R-:W-:Y:S04]  /*6c60*/  @P0 STS [R11+0x8000], R2 ;  /* 0x008000020b000388 */ /* 0x000fe80000000800 */
[----:B------:R-:W-:Y:S04]  /*6c70*/  @P0 STS [R11+0x8040], R3 ;  /* 0x008040030b000388 */ /* 0x000fe80000000800 */
[----:B------:R-:W-:Y:S04]  /*6c80*/  @P0 STS [R11+0x8080], R0 ;  /* 0x008080000b000388 */ /* 0x000fe80000000800 */
[----:B------:R-:W-:Y:S01]  /*6c90*/  @P0 STS [R11+0x80c0], R12 ;  /* 0x0080c00c0b000388 */ /* 0x000fe20000000800 */
[----:B------:R-:W-:-:S04]  /*6ca0*/  LOP3.LUT R19, R160, 0x7f, RZ, 0xc0, !PT ;  /* 0x0000007fa0137812 */ /* 0x000fc800078ec0ff */
[----:B------:R-:W-:Y:S01]  /*6cb0*/  LEA R19, R19, UR6, 0x2 ;  /* 0x0000000613137c11 */ /* 0x000fe2000f8e10ff */
[----:B------:R-:W-:Y:S06]  /*6cc0*/  BAR.SYNC.DEFER_BLOCKING 0x0 ;  /* 0x0000000000007b1d */ /* 0x000fec0000010000 */
[----:B------:R-:W0:Y:S04]  /*6cd0*/  @!P2 LDS R7, [R19+0x8000] ;  /* 0x008000001307a984 */ /* 0x000e280000000800 */
[----:B0-----:R-:W0:Y:S02]  /*6ce0*/  SHFL.BFLY PT, R0, R7, 0x1, 0x1f ;  /* 0x0c201f0007007f89 */ /* 0x001e2400000e0000 */
[----:B0-----:R-:W-:-:S05]  /*6cf0*/  FMNMX R0, R7, R0, !PT ;  /* 0x0000000007007209 */ /* 0x001fca0007800000 */
[----:B------:R-:W-:Y:S01]  /*6d00*/  @P1 STS [R19+0x8000], R0 ;  /* 0x0080000013001388 */ /* 0x000fe20000000800 */
[----:B------:R-:W-:Y:S06]  /*6d10*/  BAR.SYNC.DEFER_BLOCKING 0x0 ;  /* 0x0000000000007b1d */ /* 0x000fec0000010000 */
[----:B------:R-:W0:Y:S04]  /*6d20*/  LDS R0, [R226+UR6+0x8000] ;  /* 0x00800006e2007984 */ /* 0x000e280008000800 */
[----:B------:R-:W1:Y:S04]  /*6d30*/  LDS R2, [R226+UR6+0x8040] ;  /* 0x00804006e2027984 */ /* 0x000e680008000800 */
[----:B------:R-:W5:Y:S04]  /*6d40*/  LDS R3, [R226+UR6+0x8080] ;  /* 0x00808006e2037984 */ /* 0x000f680008000800 */
[----:B------:R-:W5:Y:S01]  /*6d50*/  LDS R4, [R226+UR6+0x80c0] ;  /* 0x0080c006e2047984 */ /* 0x000f620008000800 */
[----:B0-----:R-:W-:-:S02]  /*6d60*/  FMNMX R0, R0, R13, !PT ;  /* 0x0000000d00007209 */ /* 0x001fc40007800000 */
[----:B-1----:R-:W-:Y:S02]  /*6d70*/  FMNMX R2, R2, R18, !PT ;  /* 0x0000001202027209 */ /* 0x002fe40007800000 */
[----:B-----5:R-:W-:Y:S02]  /*6d80*/  FMNMX R3, R3, R17, !PT ;  /* 0x0000001103037209 */ /* 0x020fe40007800000 */
[----:B------:R-:W-:Y:S01]  /*6d90*/  FMNMX R4, R4, R16, !PT ;  /* 0x0000001004047209 */ /* 0x000fe20007800000 */
[--C-:B------:R-:W-:Y:S01]  /*6da0*/  FFMA R156, R156, UR9, -R0.reuse ;  /* 0x000000099c9c7c23 */ /* 0x100fe20008000800 */
[----:B------:R-:W-:Y:S01]  /*6db0*/  FFMA R157, R157, UR9, -R0 ;  /* 0x000000099d9d7c23 */ /* 0x000fe20008000800 */
[--C-:B------:R-:W-:Y:S01]  /*6dc0*/  FFMA R158, R158, UR9, -R2.reuse ;  /* 0x000000099e9e7c23 */ /* 0x100fe20008000802 */
[----:B------:R-:W-:Y:S01]  /*6dd0*/  FFMA R159, R159, UR9, -R2 ;  /* 0x000000099f9f7c23 */ /* 0x000fe20008000802 */
[--C-:B------:R-:W-:Y:S01]  /*6de0*/  FFMA R152, R152, UR9, -R3.reuse ;  /* 0x0000000998987c23 */ /* 0x100fe20008000803 */
[----:B------:R-:W-:Y:S01]  /*6df0*/  FFMA R153, R153, UR9, -R3 ;  /* 0x0000000999997c23 */ /* 0x000fe20008000803 */
[--C-:B------:R-:W-:Y:S01]  /*6e00*/  FFMA R12, R154, UR9, -R4.reuse ;  /* 0x000000099a0c7c23 */ /* 0x100fe20008000804 */
[----:B------:R-:W-:Y:S01]  /*6e10*/  FFMA R155, R155, UR9, -R4 ;  /* 0x000000099b9b7c23 */ /* 0x000fe20008000804 */
[----:B------:R-:W-:Y:S01]  /*6e20*/  FMUL R156, R156, 1.4426950216293334961 ;  /* 0x3fb8aa3b9c9c7820 */ /* 0x000fe20000400000 */
[----:B------:R-:W-:Y:S01]  /*6e30*/  FMUL R157, R157, 1.4426950216293334961 ;  /* 0x3fb8aa3b9d9d7820 */ /* 0x000fe20000400000 */
[----:B------:R-:W-:Y:S01]  /*6e40*/  FMUL R158, R158, 1.4426950216293334961 ;  /* 0x3fb8aa3b9e9e7820 */ /* 0x000fe20000400000 */
[----:B------:R-:W-:Y:S01]  /*6e50*/  FMUL R159, R159, 1.4426950216293334961 ;  /* 0x3fb8aa3b9f9f7820 */ /* 0x000fe20000400000 */
[----:B------:R-:W-:Y:S01]  /*6e60*/  FMUL R152, R152, 1.4426950216293334961 ;  /* 0x3fb8aa3b98987820 */ /* 0x000fe20000400000 */
[----:B------:R-:W-:Y:S01]  /*6e70*/  FMUL R153, R153, 1.4426950216293334961 ;  /* 0x3fb8aa3b99997820 */ /* 0x000fe20000400000 */
[----:B------:R-:W-:Y:S01]  /*6e80*/  FMUL R12, R12, 1.4426950216293334961 ;  /* 0x3fb8aa3b0c0c7820 */ /* 0x000fe20000400000 */
[----:B------:R-:W-:Y:S01]  /*6e90*/  FMUL R155, R155, 1.4426950216293334961 ;  /* 0x3fb8aa3b9b9b7820 */ /* 0x000fe20000400000 */
[----:B------:R-:W-:Y:S08]  /*6ea0*/  MUFU.EX2 R207, R156 ;  /* 0x0000009c00cf7308 */ /* 0x000ff00000000800 */
[----:B------:R-:W0:Y:S08]  /*6eb0*/  MUFU.EX2 R205, R157 ;  /* 0x0000009d00cd7308 */ /* 0x000e300000000800 */
[----:B------:R-:W-:Y:S08]  /*6ec0*/  MUFU.EX2 R203, R158 ;  /* 0x0000009e00cb7308 */ /* 0x000ff00000000800 */
[----:B------:R-:W-:Y:S08]  /*6ed0*/  MUFU.EX2 R201, R159 ;  /* 0x0000009f00c97308 */ /* 0x000ff00000000800 */
[----:B------:R-:W-:Y:S08]  /*6ee0*/  MUFU.EX2 R200, R152 ;  /* 0x0000009800c87308 */ /* 0x000ff00000000800 */
[----:B------:R0:W1:Y:S08]  /*6ef0*/  MUFU.EX2 R154, R153 ;  /* 0x00000099009a7308 */ /* 0x0000700000000800 */
[----:B------:R-:W-:Y:S08]  /*6f00*/  MUFU.EX2 R214, R12 ;  /* 0x0000000c00d67308 */ /* 0x000ff00000000800 */
[----:B------:R5:W3:Y:S01]  /*6f10*/  MUFU.EX2 R212, R155 ;  /* 0x0000009b00d47308 */ /* 0x000ae20000000800 */
[----:B0-----:R-:W-:Y:S01]  /*6f20*/  FADD R153, R207, R205 ;  /* 0x000000cdcf997221 */ /* 0x001fe20000000000 */
[----:B-1----:R-:W-:Y:S01]  /*6f30*/  FADD R15, R200, R154 ;  /* 0x0000009ac80f7221 */ /* 0x002fe20000000000 */
[----:B-----5:R-:W-:-:S03]  /*6f40*/  FADD R155, R203, R201 ;  /* 0x000000c9cb9b7221 */ /* 0x020fc60000000000 */
[----:B------:R-:W0:Y:S01]  /*6f50*/  SHFL.BFLY PT, R156, R153, 0x2, 0x1f ;  /* 0x0c401f00999c7f89 */ /* 0x000e2200000e0000 */
[----:B---3--:R-:W-:-:S03]  /*6f60*/  FADD R14, R214, R212 ;  /* 0x000000d4d60e7221 */ /* 0x008fc60000000000 */
[----:B------:R-:W1:Y:S04]  /*6f70*/  SHFL.BFLY PT, R157, R155, 0x2, 0x1f ;  /* 0x0c401f009b9d7f89 */ /* 0x000e6800000e0000 */
[----:B------:R-:W3:Y:S04]  /*6f80*/  SHFL.BFLY PT, R152, R15, 0x2, 0x1f ;  /* 0x0c401f000f987f89 */ /* 0x000ee800000e0000 */
[----:B------:R-:W5:Y:S01]  /*6f90*/  SHFL.BFLY PT, R12, R14, 0x2, 0x1f ;  /* 0x0c401f000e0c7f89 */ /* 0x000f6200000e0000 */
[----:B0-----:R-:W-:Y:S01]  /*6fa0*/  FADD R156, R153, R156 ;  /* 0x0000009c999c7221 */ /* 0x001fe20000000000 */
[----:B-1----:R-:W-:Y:S01]  /*6fb0*/  FADD R157, R155, R157 ;  /* 0x0000009d9b9d7221 */ /* 0x002fe20000000000 */
[----:B---3--:R-:W-:Y:S01]  /*6fc0*/  FADD R152, R15, R152 ;  /* 0x000000980f987221 */ /* 0x008fe20000000000 */
[----:B-----5:R-:W-:-:S03]  /*6fd0*/  FADD R12, R14, R12 ;  /* 0x0000000c0e0c7221 */ /* 0x020fc60000000000 */
[----:B------:R-:W0:Y:S04]  /*6fe0*/  SHFL.BFLY PT, R15, R157, 0x1, 0x1f ;  /* 0x0c201f009d0f7f89 */ /* 0x000e2800000e0000 */
[----:B------:R-:W1:Y:S04]  /*6ff0*/  SHFL.BFLY PT, R14, R156, 0x1, 0x1f ;  /* 0x0c201f009c0e7f89 */ /* 0x000e6800000e0000 */
[----:B------:R-:W3:Y:S04]  /*7000*/  SHFL.BFLY PT, R153, R152, 0x1, 0x1f ;  /* 0x0c201f0098997f89 */ /* 0x000ee800000e0000 */
[----:B------:R-:W5:Y:S01]  /*7010*/  SHFL.BFLY PT, R155, R12, 0x1, 0x1f ;  /* 0x0c201f000c9b7f89 */ /* 0x000f6200000e0000 */
[----:B------:R-:W-:Y:S01]  /*7020*/  SHF.L.U32 R243, R160, 0x5, RZ ;  /* 0x00000005a0f37819 */ /* 0x000fe200000006ff */
[----:B0-----:R-:W-:Y:S01]  /*7030*/  FADD R15, R157, R15 ;  /* 0x0000000f9d0f7221 */ /* 0x001fe20000000000 */
[----:B------:R-:W-:Y:S01]  /*7040*/  BAR.SYNC.DEFER_BLOCKING 0x0 ;  /* 0x0000000000007b1d */ /* 0x000fe20000010000 */
[----:B-1----:R-:W-:Y:S01]  /*7050*/  FADD R14, R156, R14 ;  /* 0x0000000e9c0e7221 */ /* 0x002fe20000000000 */
[----:B---3--:R-:W-:Y:S01]  /*7060*/  FADD R153, R152, R153 ;  /* 0x0000009998997221 */ /* 0x008fe20000000000 */
[----:B-----5:R-:W-:Y:S01]  /*7070*/  FADD R155, R12, R155 ;  /* 0x0000009b0c9b7221 */ /* 0x020fe20000000000 */
[----:B------:R-:W-:-:S02]  /*7080*/  LOP3.LUT R12, R243, 0x60, RZ, 0xc0, !PT ;  /* 0x00000060f30c7812 */ /* 0x000fc400078ec0ff */
[C---:B------:R-:W-:Y:S01]  /*7090*/  LOP3.LUT R152, R160.reuse, 0x60, RZ, 0xc0, !PT ;  /* 0x00000060a0987812 */ /* 0x040fe200078ec0ff */
[----:B------:R0:W-:Y:S04]  /*70a0*/  @P0 STS [R11+0x8000], R14 ;  /* 0x0080000e0b000388 */ /* 0x0001e80000000800 */
[----:B------:R-:W-:Y:S04]  /*70b0*/  @P0 STS [R11+0x8040], R15 ;  /* 0x0080400f0b000388 */ /* 0x000fe80000000800 */
[----:B------:R-:W-:Y:S04]  /*70c0*/  @P0 STS [R11+0x8080], R153 ;  /* 0x008080990b000388 */ /* 0x000fe80000000800 */
[----:B------:R1:W-:Y:S01]  /*70d0*/  @P0 STS [R11+0x80c0], R155 ;  /* 0x0080c09b0b000388 */ /* 0x0003e20000000800 */
[C---:B0-----:R-:W-:Y:S01]  /*70e0*/  LOP3.LUT R14, R160.reuse, 0x3f, RZ, 0xc0, !PT ;  /* 0x0000003fa00e7812 */ /* 0x041fe200078ec0ff */
[----:B------:R-:W-:Y:S01]  /*70f0*/  BAR.SYNC.DEFER_BLOCKING 0x0 ;  /* 0x0000000000007b1d */ /* 0x000fe20000010000 */
[----:B-1----:R-:W-:-:S04]  /*7100*/  LOP3.LUT R11, R160, 0x10, RZ, 0xc0, !PT ;  /* 0x00000010a00b7812 */ /* 0x002fc800078ec0ff */
[----:B------:R-:W-:Y:S02]  /*7110*/  LEA R11, R11, UR6, 0x6 ;  /* 0x000000060b0b7c11 */ /* 0x000fe4000f8e30ff */
[----:B------:R-:W-:-:S03]  /*7120*/  LOP3.LUT R153, R160, 0x20, RZ, 0xc0, !PT ;  /* 0x00000020a0997812 */ /* 0x000fc600078ec0ff */
[----:B------:R-:W-:Y:S02]  /*7130*/  IMAD.IADD R11, R12, 0x1, R11 ;  /* 0x000000010c0b7824 */ /* 0x000fe400078e020b */
[----:B------:R-:W-:Y:S01]  /*7140*/  IMAD.SHL.U32 R12, R14, 0x2, RZ ;  /* 0x000000020e0c7824 */ /* 0x000fe200078e00ff */
[----:B------:R-:W-:Y:S01]  /*7150*/  SHF.R.U32.HI R14, RZ, 0x1, R153 ;  /* 0x00000001ff0e7819 */ /* 0x000fe20000011699 */
[----:B------:R-:W-:Y:S02]  /*7160*/  IMAD R11, R152, 0x8, R11 ;  /* 0x00000008980b7824 */ /* 0x000fe400078e020b */
[C---:B------:R-:W-:Y:S01]  /*7170*/  IMAD.WIDE R152, R9.reuse, 0x2, R164 ;  /* 0x0000000209987825 */ /* 0x040fe200078e02a4 */
[----:B------:R-:W0:Y:S03]  /*7180*/  @!P2 LDS R8, [R19+0x8000] ;  /* 0x008000001308a984 */ /* 0x000e260000000800 */
[----:B------:R-:W-:-:S02]  /*7190*/  IMAD.WIDE R164, R9, 0x2, R192 ;  /* 0x0000000209a47825 */ /* 0x000fc400078e02c0 */
[----:B------:R-:W3:Y:S04]  /*71a0*/  LDL.64 R192, [R1+0x118] ;  /* 0x0001180001c07983 */ /* 0x000ee80000100a00 */
[----:B0-----:R-:W0:Y:S01]  /*71b0*/  SHFL.BFLY PT, R155, R8, 0x1, 0x1f ;  /* 0x0c201f00089b7f89 */ /* 0x001e2200000e0000 */
[--C-:B------:R-:W-:Y:S02]  /*71c0*/  SHF.R.S32.HI R15, RZ, 0x2, R160.reuse ;  /* 0x00000002ff0f7819 */ /* 0x100fe400000114a0 */
[----:B------:R-:W-:Y:S01]  /*71d0*/  SHF.R.S32.HI R156, RZ, 0x6, R160 ;  /* 0x00000006ff9c7819 */ /* 0x000fe200000114a0 */
[----:B0-----:R-:W-:-:S05]  /*71e0*/  FADD R155, R8, R155 ;  /* 0x0000009b089b7221 */ /* 0x001fca0000000000 */
[----:B------:R0:W-:Y:S01]  /*71f0*/  @P1 STS [R19+0x8000], R155 ;  /* 0x0080009b13001388 */ /* 0x0001e20000000800 */
[----:B------:R-:W-:Y:S01]  /*7200*/  BAR.SYNC.DEFER_BLOCKING 0x0 ;  /* 0x0000000000007b1d */ /* 0x000fe20000010000 */
[----:B------:R-:W-:Y:S02]  /*7210*/  SGXT R15, R15, 0x1 ;  /* 0x000000010f0f781a */ /* 0x000fe40000000200 */
[----:B------:R-:W-:Y:S02]  /*7220*/  SGXT R156, R156, 0x1 ;  /* 0x000000019c9c781a */ /* 0x000fe40000000200 */
[----:B------:R-:W-:Y:S01]  /*7230*/  LOP3.LUT R15, R15, 0x90, RZ, 0xc0, !PT ;  /* 0x000000900f0f7812 */ /* 0x000fe200078ec0ff */
[----:B------:R-:W-:Y:S01]  /*7240*/  IMAD.WIDE R158, R9, 0x2, R208 ;  /* 0x00000002099e7825 */ /* 0x000fe200078e02d0 */
[----:B------:R-:W-:Y:S01]  /*7250*/  LOP3.LUT R156, R12, 0x90, R156, 0x78, !PT ;  /* 0x000000900c9c7812 */ /* 0x000fe200078e789c */
[----:B------:R-:W5:Y:S01]  /*7260*/  LDL.64 R208, [R1+0xc0] ;  /* 0x0000c00001d07983 */ /* 0x000f620000100a00 */
[----:B------:R-:W-:Y:S01]  /*7270*/  LOP3.LUT R14, R15, R14, RZ, 0x3c, !PT ;  /* 0x0000000e0f0e7212 */ /* 0x000fe200078e3cff */
[----:B------:R-:W-:Y:S01]  /*7280*/  IMAD.WIDE R162, R9, 0x2, R196 ;  /* 0x0000000209a27825 */ /* 0x000fe200078e02c4 */
[C---:B------:R-:W-:Y:S01]  /*7290*/  LOP3.LUT R12, R15.reuse, 0x10, R161, 0x78, !PT ;  /* 0x000000100f0c7812 */ /* 0x040fe200078e78a1 */
[----:B------:R-:W5:Y:S01]  /*72a0*/  LDL.64 R196, [R1+0xd0] ;  /* 0x0000d00001c47983 */ /* 0x000f620000100a00 */
[----:B------:R-:W-:-:S04]  /*72b0*/  LOP3.LUT R15, R15, 0x160, R243, 0xf8, !PT ;  /* 0x000001600f0f7812 */ /* 0x000fc800078ef8f3 */
[----:B------:R-:W-:Y:S01]  /*72c0*/  LOP3.LUT R15, R15, 0x10, R160, 0x78, !PT ;  /* 0x000000100f0f7812 */ /* 0x000fe200078e78a0 */
[C---:B------:R-:W-:Y:S02]  /*72d0*/  IMAD.WIDE R160, R9.reuse, 0x2, R240 ;  /* 0x0000000209a07825 */ /* 0x040fe400078e02f0 */
[----:B------:R-:W5:Y:S04]  /*72e0*/  LDL.64 R240, [R1+0x80] ;  /* 0x0000800001f07983 */ /* 0x000f680000100a00 */
[----:B------:R-:W5:Y:S04]  /*72f0*/  LDG.E.U16 R152, desc[UR10][R152.64] ;  /* 0x0000000a98987981 */ /* 0x000f68000c1e1500 */
[----:B------:R1:W5:Y:S04]  /*7300*/  LDG.E.U16 R157, desc[UR10][R162.64] ;  /* 0x0000000aa29d7981 */ /* 0x000368000c1e1500 */
[----:B0-----:R0:W5:Y:S04]  /*7310*/  LDG.E.U16 R19, desc[UR10][R166.64] ;  /* 0x0000000aa6137981 */ /* 0x001168000c1e1500 */
[----:B------:R2:W5:Y:S01]  /*7320*/  LDG.E.U16 R153, desc[UR10][R158.64] ;  /* 0x0000000a9e997981 */ /* 0x000562000c1e1500 */
[----:B-1----:R-:W-:-:S03]  /*7330*/  IMAD.WIDE R162, R9, 0x2, R228 ;  /* 0x0000000209a27825 */ /* 0x002fc600078e02e4 */
[----:B------:R-:W5:Y:S01]  /*7340*/  LDL.64 R228, [R1+0x98] ;  /* 0x0000980001e47983 */ /* 0x000f620000100a00 */
[----:B0-----:R-:W-:-:S03]  /*7350*/  IMAD.WIDE R166, R9, 0x2, R218 ;  /* 0x0000000209a67825 */ /* 0x001fc600078e02da */
[----:B------:R-:W5:Y:S01]  /*7360*/  LDG.E.U16 R162, desc[UR10][R162.64] ;  /* 0x0000000aa2a27981 */ /* 0x000f62000c1e1500 */
[----:B--2---:R-:W-:-:S03]  /*7370*/  IMAD.WIDE R158, R9, 0x2, R198 ;  /* 0x00000002099e7825 */ /* 0x004fc600078e02c6 */
[----:B------:R-:W2:Y:S04]  /*7380*/  LDL.64 R198, [R1+0x100] ;  /* 0x0001000001c67983 */ /* 0x000ea80000100a00 */
[----:B------:R-:W5:Y:S01]  /*7390*/  LDG.E.U16 R158, desc[UR10][R158.64] ;  /* 0x0000000a9e9e7981 */ /* 0x000f62000c1e1500 */
[----:B------:R-:W-:-:S03]  /*73a0*/  IMAD.WIDE R172, R9, 0x2, R172 ;  /* 0x0000000209ac7825 */ /* 0x000fc600078e02ac */
[----:B------:R4:W5:Y:S01]  /*73b0*/  LDG.E.U16 R163, desc[UR10][R166.64] ;  /* 0x0000000aa6a37981 */ /* 0x000962000c1e1500 */
[----:B------:R-:W-:-:S03]  /*73c0*/  IMAD.WIDE R170, R9, 0x2, R170 ;  /* 0x0000000209aa7825 */ /* 0x000fc600078e02aa */
[----:B------:R-:W5:Y:S04]  /*73d0*/  LDL.64 R218, [R1+0xd8] ;  /* 0x0000d80001da7983 */ /* 0x000f680000100a00 */
[----:B------:R0:W5:Y:S01]  /*73e0*/  LDG.E.U16 R159, desc[UR10][R160.64] ;  /* 0x0000000aa09f7981 */ /* 0x000162000c1e1500 */
[----:B----4-:R-:W-:-:S03]  /*73f0*/  IMAD.WIDE R166, R9, 0x2, R184 ;  /* 0x0000000209a67825 */ /* 0x010fc600078e02b8 */
[----:B------:R-:W4:Y:S04]  /*7400*/  LDL.64 R184, [R1+0xf8] ;  /* 0x0000f80001b87983 */ /* 0x000f280000100a00 */
[----:B------:R-:W4:Y:S01]  /*7410*/  LDG.E.U16 R167, desc[UR10][R166.64] ;  /* 0x0000000aa6a77981 */ /* 0x000f22000c1e1500 */
[----:B0-----:R-:W-:-:S03]  /*7420*/  IMAD.WIDE R160, R9, 0x2, R236 ;  /* 0x0000000209a07825 */ /* 0x001fc600078e02ec */
[----:B------:R-:W4:Y:S04]  /*7430*/  LDG.E.U16 R170, desc[UR10][R170.64] ;  /* 0x0000000aaaaa7981 */ /* 0x000f28000c1e1500 */
[----:B------:R-:W4:Y:S04]  /*7440*/  LDG.E.U16 R161, desc[UR10][R160.64] ;  /* 0x0000000aa0a17981 */ /* 0x000f28000c1e1500 */
[----:B------:R-:W4:Y:S01]  /*7450*/  LDG.E.U16 R166, desc[UR10][R172.64] ;  /* 0x0000000aaca67981 */ /* 0x000f22000c1e1500 */
[----:B------:R-:W-:-:S03]  /*7460*/  IMAD.WIDE R176, R9, 0x2, R176 ;  /* 0x0000000209b07825 */ /* 0x000fc600078e02b0 */
[----:B------:R-:W4:Y:S04]  /*7470*/  LDG.E.U16 R155, desc[UR10][R164.64] ;  /* 0x0000000aa49b7981 */ /* 0x000f28000c1e1500 */
[----:B------:R0:W4:Y:S01]  /*7480*/  LDG.E.U16 R160, desc[UR10][R168.64] ;  /* 0x0000000aa8a07981 */ /* 0x000122000c1e1500 */
[----:B------:R-:W-:-:S03]  /*7490*/  IMAD.WIDE R178, R9, 0x2, R178 ;  /* 0x0000000209b27825 */ /* 0x000fc600078e02b2 */
[----:B------:R-:W4:Y:S01]  /*74a0*/  LDL.64 R236, [R1+0x50] ;  /* 0x0000500001ec7983 */ /* 0x000f220000100a00 */
[----:B------:R-:W-:-:S03]  /*74b0*/  IMAD.WIDE R180, R9, 0x2, R180 ;  /* 0x0000000209b47825 */ /* 0x000fc600078e02b4 */
[----:B------:R1:W4:Y:S01]  /*74c0*/  LDG.E.U16 R171, desc[UR10][R178.64] ;  /* 0x0000000ab2ab7981 */ /* 0x000322000c1e1500 */
[----:B0-----:R-:W-:-:S03]  /*74d0*/  IMAD.WIDE R168, R9, 0x2, R182 ;  /* 0x0000000209a87825 */ /* 0x001fc600078e02b6 */
[----:B------:R-:W5:Y:S04]  /*74e0*/  LDL.64 R182, [R1+0xf0] ;  /* 0x0000f00001b67983 */ /* 0x000f680000100a00 */
[----:B------:R-:W4:Y:S01]  /*74f0*/  LDG.E.U16 R168, desc[UR10][R168.64] ;  /* 0x0000000aa8a87981 */ /* 0x000f22000c1e1500 */
[----:B---3--:R-:W-:-:S03]  /*7500*/  IMAD.WIDE R172, R9, 0x2, R192 ;  /* 0x0000000209ac7825 */ /* 0x008fc600078e02c0 */
[----:B------:R-:W3:Y:S04]  /*7510*/  LDG.E.U16 R169, desc[UR10][R180.64] ;  /* 0x0000000ab4a97981 */ /* 0x000ee8000c1e1500 */
[----:B------:R-:W4:Y:S04]  /*7520*/  LDL.64 R192, [R1+0xe0] ;  /* 0x0000e00001c07983 */ /* 0x000f280000100a00 */
[----:B------:R-:W3:Y:S01]  /*7530*/  LDG.E.U16 R173, desc[UR10][R172.64] ;  /* 0x0000000aacad7981 */ /* 0x000ee2000c1e1500 */
[----:B-1----:R-:W-:-:S03]  /*7540*/  IMAD.WIDE R178, R9, 0x2, R194 ;  /* 0x0000000209b27825 */ /* 0x002fc600078e02c2 */
[----:B------:R-:W3:Y:S01]  /*7550*/  LDL.64 R194, [R1+0xb8] ;  /* 0x0000b80001c27983 */ /* 0x000ee20000100a00 */
[----:B------:R-:W-:-:S03]  /*7560*/  IMAD.WIDE R164, R9, 0x2, R222 ;  /* 0x0000000209a47825 */ /* 0x000fc600078e02de */
[----:B------:R-:W3:Y:S04]  /*7570*/  LDG.E.U16 R179, desc[UR10][R178.64] ;  /* 0x0000000ab2b37981 */ /* 0x000ee8000c1e1500 */
[----:B------:R2:W3:Y:S01]  /*7580*/  LDG.E.U16 R172, desc[UR10][R176.64] ;  /* 0x0000000ab0ac7981 */ /* 0x0004e2000c1e1500 */
[----:B------:R-:W-:-:S03]  /*7590*/  IMAD.WIDE R174, R9, 0x2, R174 ;  /* 0x0000000209ae7825 */ /* 0x000fc600078e02ae */
[----:B------:R-:W3:Y:S04]  /*75a0*/  LDG.E.U16 R164, desc[UR10][R164.64] ;  /* 0x0000000aa4a47981 */ /* 0x000ee8000c1e1500 */
[----:B------:R-:W3:Y:S04]  /*75b0*/  LDL.64 R222, [R1+0x70] ;  /* 0x0000700001de7983 */ /* 0x000ee80000100a00 */
[----:B------:R-:W3:Y:S01]  /*75c0*/  LDG.E.U16 R165, desc[UR10][R174.64] ;  /* 0x0000000aaea57981 */ /* 0x000ee2000c1e1500 */
[----:B--2---:R-:W-:-:S03]  /*75d0*/  IMAD.WIDE R176, R9, 0x2, R198 ;  /* 0x0000000209b07825 */ /* 0x004fc600078e02c6 */
[----:B------:R-:W2:Y:S04]  /*75e0*/  LDL.64 R198, [R1+0xb0] ;  /* 0x0000b00001c67983 */ /* 0x000ea80000100a00 */
[----:B------:R-:W2:Y:S01]  /*75f0*/  LDG.E.U16 R176, desc[UR10][R176.64] ;  /* 0x0000000ab0b07981 */ /* 0x000ea2000c1e1500 */
[----:B-----5:R-:W-:-:S05]  /*7600*/  IMAD.WIDE R182, R9, 0x2, R182 ;  /* 0x0000000209b67825 */ /* 0x020fca00078e02b6 */
[----:B------:R0:W5:Y:S02]  /*7610*/  LDG.E.U16 R177, desc[UR10][R182.64] ;  /* 0x0000000ab6b17981 */ /* 0x000164000c1e1500 */
[C---:B0-----:R-:W-:Y:S02]  /*7620*/  IMAD.WIDE R182, R9.reuse, 0x2, R208 ;  /* 0x0000000209b67825 */ /* 0x041fe400078e02d0 */
[----:B------:R-:W5:Y:S02]  /*7630*/  LDL.64 R208, [R1+0x90] ;  /* 0x0000900001d07983 */ /* 0x000f640000100a00 */
[C---:B----4-:R-:W-:Y:S02]  /*7640*/  IMAD.WIDE R180, R9.reuse, 0x2, R192 ;  /* 0x0000000209b47825 */ /* 0x050fe400078e02c0 */
[----:B------:R-:W4:Y:S02]  /*7650*/  LDL.64 R192, [R1+0xa8] ;  /* 0x0000a80001c07983 */ /* 0x000f240000100a00 */
[----:B------:R-:W-:-:S02]  /*7660*/  IMAD.WIDE R174, R9, 0x2, R186 ;  /* 0x0000000209ae7825 */ /* 0x000fc400078e02ba */
[----:B------:R0:W4:Y:S02]  /*7670*/  LDG.E.U16 R178, desc[UR10][R180.64] ;  /* 0x0000000ab4b27981 */ /* 0x000124000c1e1500 */
[C---:B------:R-:W-:Y:S02]  /*7680*/  IMAD.WIDE R184, R9.reuse, 0x2, R184 ;  /* 0x0000000209b87825 */ /* 0x040fe400078e02b8 */
[----:B------:R-:W4:Y:S02]  /*7690*/  LDG.E.U16 R174, desc[UR10][R174.64] ;  /* 0x0000000aaeae7981 */ /* 0x000f24000c1e1500 */
[C---:B---3--:R-:W-:Y:S02]  /*76a0*/  IMAD.WIDE R194, R9.reuse, 0x2, R194 ;  /* 0x0000000209c27825 */ /* 0x048fe400078e02c2 */
[----:B------:R-:W3:Y:S02]  /*76b0*/  LDL.64 R186, [R1+0xc8] ;  /* 0x0000c80001ba7983 */ /* 0x000ee40000100a00 */
[----:B0-----:R-:W-:-:S02]  /*76c0*/  IMAD.WIDE R180, R9, 0x2, R218 ;  /* 0x0000000209b47825 */ /* 0x001fc400078e02da */
[----:B------:R-:W3:Y:S04]  /*76d0*/  LDL.64 R218, [R1+0x68] ;  /* 0x0000680001da7983 */ /* 0x000ee80000100a00 */
[----:B------:R0:W3:Y:S04]  /*76e0*/  LDG.E.U16 R175, desc[UR10][R184.64] ;  /* 0x0000000ab8af7981 */ /* 0x0000e8000c1e1500 */
[----:B------:R-:W3:Y:S01]  /*76f0*/  LDG.E.U16 R180, desc[UR10][R180.64] ;  /* 0x0000000ab4b47981 */ /* 0x000ee2000c1e1500 */
[----:B0-----:R-:W-:-:S03]  /*7700*/  IMAD.WIDE R184, R9, 0x2, R196 ;  /* 0x0000000209b87825 */ /* 0x001fc600078e02c4 */
[----:B------:R-:W3:Y:S04]  /*7710*/  LDL.64 R196, [R1+0xa0] ;  /* 0x0000a00001c47983 */ /* 0x000ee80000100a00 */
[----:B------:R-:W3:Y:S04]  /*7720*/  LDG.E.U16 R181, desc[UR10][R184.64] ;  /* 0x0000000ab8b57981 */ /* 0x000ee8000c1e1500 */
[----:B------:R2:W3:Y:S04]  /*7730*/  LDG.E.U16 R185, desc[UR10][R182.64] ;  /* 0x0000000ab6b97981 */ /* 0x0004e8000c1e1500 */
[----:B------:R5:W3:Y:S01]  /*7740*/  LDG.E.U16 R184, desc[UR10][R194.64] ;  /* 0x0000000ac2b87981 */ /* 0x000ae2000c1e1500 */
[----:B--2---:R-:W-:-:S03]  /*7750*/  IMAD.WIDE R182, R9, 0x2, R198 ;  /* 0x0000000209b67825 */ /* 0x004fc600078e02c6 */
[----:B------:R-:W2:Y:S04]  /*7760*/  LDL.64 R198, [R1+0x78] ;  /* 0x0000780001c67983 */ /* 0x000ea80000100a00 */
[----:B------:R-:W2:Y:S01]  /*7770*/  LDG.E.U16 R183, desc[UR10][R182.64] ;  /* 0x0000000ab6b77981 */ /* 0x000ea2000c1e1500 */
[----:B-----5:R-:W-:-:S03]  /*7780*/  IMAD.WIDE R194, R9, 0x2, R208 ;  /* 0x0000000209c27825 */ /* 0x020fc600078e02d0 */
[----:B------:R-:W5:Y:S01]  /*7790*/  LDL.64 R208, [R1+0x60] ;  /* 0x0000600001d07983 */ /* 0x000f620000100a00 */
[----:B----4-:R-:W-:-:S05]  /*77a0*/  IMAD.WIDE R192, R9, 0x2, R192 ;  /* 0x0000000209c07825 */ /* 0x010fca00078e02c0 */
[----:B------:R0:W4:Y:S02]  /*77b0*/  LDG.E.U16 R182, desc[UR10][R192.64] ;  /* 0x0000000ac0b67981 */ /* 0x000124000c1e1500 */
[C---:B0-----:R-:W-:Y:S02]  /*77c0*/  IMAD.WIDE R192, R9.reuse, 0x2, R228 ;  /* 0x0000000209c07825 */ /* 0x041fe400078e02e4 */
[----:B------:R-:W4:Y:S04]  /*77d0*/  LDL.64 R228, [R1+0x58] ;  /* 0x0000580001e47983 */ /* 0x000f280000100a00 */
[----:B------:R-:W4:Y:S01]  /*77e0*/  LDG.E.U16 R192, desc[UR10][R192.64] ;  /* 0x0000000ac0c07981 */ /* 0x000f22000c1e1500 */
[----:B---3--:R-:W-:-:S06]  /*77f0*/  IMAD.WIDE R186, R9, 0x2, R186 ;  /* 0x0000000209ba7825 */ /* 0x008fcc00078e02ba */
[----:B------:R-:W3:Y:S04]  /*7800*/  LDG.E.U16 R186, desc[UR10][R186.64] ;  /* 0x0000000ababa7981 */ /* 0x000ee8000c1e1500 */
[----:B------:R0:W3:Y:S01]  /*7810*/  LDG.E.U16 R193, desc[UR10][R194.64] ;  /* 0x0000000ac2c17981 */ /* 0x0000e2000c1e1500 */
[----:B------:R-:W-:-:S05]  /*7820*/  IMAD.WIDE R196, R9, 0x2, R196 ;  /* 0x0000000209c47825 */ /* 0x000fca00078e02c4 */
[----:B------:R1:W3:Y:S01]  /*7830*/  LDG.E.U16 R187, desc[UR10][R196.64] ;  /* 0x0000000ac4bb7981 */ /* 0x0002e2000c1e1500 */
[----:B0-----:R-:W-:-:S03]  /*7840*/  IMAD.WIDE R194, R9, 0x2, R232 ;  /* 0x0000000209c27825 */ /* 0x001fc600078e02e8 */
[----:B------:R-:W3:Y:S04]  /*7850*/  LDL.64 R232, [R1+0x48] ;  /* 0x0000480001e87983 */ /* 0x000ee80000100a00 */
[----:B------:R0:W3:Y:S01]  /*7860*/  LDG.E.U16 R202, desc[UR10][R194.64] ;  /* 0x0000000ac2ca7981 */ /* 0x0000e2000c1e1500 */
[----:B-1----:R-:W-:-:S03]  /*7870*/  IMAD.WIDE R196, R9, 0x2, R240 ;  /* 0x0000000209c47825 */ /* 0x002fc600078e02f0 */
[----:B------:R-:W3:Y:S04]  /*7880*/  LDL.64 R240, [R1+0x10] ;  /* 0x0000100001f07983 */ /* 0x000ee80000100a00 */
[----:B------:R1:W3:Y:S01]  /*7890*/  LDG.E.U16 R204, desc[UR10][R196.64] ;  /* 0x0000000ac4cc7981 */ /* 0x0002e2000c1e1500 */
[----:B0-----:R-:W-:-:S03]  /*78a0*/  IMAD.WIDE R194, R9, 0x2, R222 ;  /* 0x0000000209c27825 */ /* 0x001fc600078e02de */
[----:B------:R-:W3:Y:S01]  /*78b0*/  LDL.64 R222, [R1+0x38] ;  /* 0x0000380001de7983 */ /* 0x000ee20000100a00 */
[----:B-1----:R-:W-:-:S03]  /*78c0*/  IMAD.WIDE R196, R9, 0x2, R218 ;  /* 0x0000000209c47825 */ /* 0x002fc600078e02da */
[----:B------:R-:W3:Y:S01]  /*78d0*/  LDL.64 R218, [R1+0x30] ;  /* 0x0000300001da7983 */ /* 0x000ee20000100a00 */
[----:B--2---:R-:W-:-:S05]  /*78e0*/  IMAD.WIDE R198, R9, 0x2, R198 ;  /* 0x0000000209c67825 */ /* 0x004fca00078e02c6 */
[----:B------:R5:W2:Y:S02]  /*78f0*/  LDG.E.U16 R206, desc[UR10][R198.64] ;  /* 0x0000000ac6ce7981 */ /* 0x000aa4000c1e1500 */
[C---:B-----5:R-:W-:Y:S02]  /*7900*/  IMAD.WIDE R198, R9.reuse, 0x2, R208 ;  /* 0x0000000209c67825 */ /* 0x060fe400078e02d0 */
[----:B------:R4:W5:Y:S04]  /*7910*/  LDG.E.U16 R208, desc[UR10][R194.64] ;  /* 0x0000000ac2d07981 */ /* 0x000968000c1e1500 */
[----:B------:R-:W5:Y:S04]  /*7920*/  LDG.E.U16 R211, desc[UR10][R198.64] ;  /* 0x0000000ac6d37981 */ /* 0x000f68000c1e1500 */
[----:B------:R0:W5:Y:S01]  /*7930*/  LDG.E.U16 R209, desc[UR10][R196.64] ;  /* 0x0000000ac4d17981 */ /* 0x000162000c1e1500 */
[----:B----4-:R-:W-:-:S03]  /*7940*/  IMAD.WIDE R194, R9, 0x2, R228 ;  /* 0x0000000209c27825 */ /* 0x010fc600078e02e4 */
[----:B------:R-:W4:Y:S04]  /*7950*/  LDL.64 R228, [R1+0x18] ;  /* 0x0000180001e47983 */ /* 0x000f280000100a00 */
[----:B------:R-:W5:Y:S04]  /*7960*/  LDG.E.U16 R213, desc[UR10][R194.64] ;  /* 0x0000000ac2d57981 */ /* 0x000f68000c1e1500 */
[----:B------:R-:W2:Y:S01]  /*7970*/  LDL.64 R194, [R1+0x40] ;  /* 0x0000400001c27983 */ /* 0x000ea20000100a00 */
[----:B0-----:R-:W-:-:S03]  /*7980*/  IMAD.WIDE R196, R9, 0x2, R236 ;  /* 0x0000000209c47825 */ /* 0x001fc600078e02ec */
[----:B------:R-:W5:Y:S04]  /*7990*/  LDL.64 R236, [R1+0x8] ;  /* 0x0000080001ec7983 */ /* 0x000f680000100a00 */
[----:B------:R0:W5:Y:S01]  /*79a0*/  LDG.E.U16 R215, desc[UR10][R196.64] ;  /* 0x0000000ac4d77981 */ /* 0x000162000c1e1500 */
[----:B---3--:R-:W-:-:S03]  /*79b0*/  IMAD.WIDE R198, R9, 0x2, R232 ;  /* 0x0000000209c67825 */ /* 0x008fc600078e02e8 */
[----:B------:R-:W3:Y:S04]  /*79c0*/  LDL.64 R232, [R1] ;  /* 0x0000000001e87983 */ /* 0x000ee80000100a00 */
[----:B------:R1:W5:Y:S01]  /*79d0*/  LDG.E.U16 R217, desc[UR10][R198.64] ;  /* 0x0000000ac6d97981 */ /* 0x000362000c1e1500 */
[----:B0-----:R-:W-:-:S04]  /*79e0*/  IMAD.WIDE R196, R9, 0x2, R222 ;  /* 0x0000000209c47825 */ /* 0x001fc800078e02de */
[C---:B-1----:R-:W-:Y:S02]  /*79f0*/  IMAD.WIDE R198, R9.reuse, 0x2, R218 ;  /* 0x0000000209c67825 */ /* 0x042fe400078e02da */
[----:B------:R-:W5:Y:S04]  /*7a00*/  LDG.E.U16 R219, desc[UR10][R196.64] ;  /* 0x0000000ac4db7981 */ /* 0x000f68000c1e1500 */
[----:B------:R4:W5:Y:S04]  /*7a10*/  LDG.E.U16 R222, desc[UR10][R198.64] ;  /* 0x0000000ac6de7981 */ /* 0x000968000c1e1500 */
[----:B------:R-:W5:Y:S01]  /*7a20*/  LDL.64 R196, [R1+0x20] ;  /* 0x0000200001c47983 */ /* 0x000f620000100a00 */
[----:B--2---:R-:W-:-:S05]  /*7a30*/  IMAD.WIDE R194, R9, 0x2, R194 ;  /* 0x0000000209c27825 */ /* 0x004fca00078e02c2 */
[----:B------:R-:W2:Y:S04]  /*7a40*/  LDG.E.U16 R218, desc[UR10][R194.64] ;  /* 0x0000000ac2da7981 */ /* 0x000ea8000c1e1500 */
[----:B------:R-:W2:Y:S01]  /*7a50*/  LDL.64 R194, [R1+0x28] ;  /* 0x0000280001c27983 */ /* 0x000ea20000100a00 */
[----:B----4-:R-:W-:-:S05]  /*7a60*/  IMAD.WIDE R198, R9, 0x2, R228 ;  /* 0x0000000209c67825 */ /* 0x010fca00078e02e4 */
[----:B------:R3:W4:Y:S02]  /*7a70*/  LDG.E.U16 R228, desc[UR10][R198.64] ;  /* 0x0000000ac6e47981 */ /* 0x000724000c1e1500 */
[----:B---3--:R-:W-:-:S05]  /*7a80*/  IMAD.WIDE R198, R9, 0x2, R232 ;  /* 0x0000000209c67825 */ /* 0x008fca00078e02e8 */
[----:B------:R0:W3:Y:S01]  /*7a90*/  LDG.E.U16 R233, desc[UR10][R198.64] ;  /* 0x0000000ac6e97981 */ /* 0x0000e2000c1e1500 */
[----:B-----5:R-:W-:-:S05]  /*7aa0*/  IMAD.WIDE R196, R9, 0x2, R196 ;  /* 0x0000000209c47825 */ /* 0x020fca00078e02c4 */
[----:B------:R1:W5:Y:S01]  /*7ab0*/  LDG.E.U16 R227, desc[UR10][R196.64] ;  /* 0x0000000ac4e37981 */ /* 0x000362000c1e1500 */
[----:B0-----:R-:W-:-:S04]  /*7ac0*/  IMAD.WIDE R198, R9, 0x2, R246 ;  /* 0x0000000209c67825 */ /* 0x001fc800078e02f6 */
[----:B-1----:R-:W-:-:S05]  /*7ad0*/  IMAD.WIDE R196, R9, 0x2, R236 ;  /* 0x0000000209c47825 */ /* 0x002fca00078e02ec */
[----:B------:R0:W3:Y:S02]  /*7ae0*/  LDG.E.U16 R232, desc[UR10][R196.64] ;  /* 0x0000000ac4e87981 */ /* 0x0000e4000c1e1500 */
[----:B0-----:R-:W-:-:S05]  /*7af0*/  IMAD.WIDE R196, R9, 0x2, R248 ;  /* 0x0000000209c47825 */ /* 0x001fca00078e02f8 */
[----:B------:R0:W3:Y:S02]  /*7b00*/  LDG.E.U16 R237, desc[UR10][R196.64] ;  /* 0x0000000ac4ed7981 */ /* 0x0000e4000c1e1500 */
[----:B0-----:R-:W-:-:S05]  /*7b10*/  IMAD.WIDE R196, R9, 0x2, R238 ;  /* 0x0000000209c47825 */ /* 0x001fca00078e02ee */
[----:B------:R0:W3:Y:S02]  /*7b20*/  LDG.E.U16 R242, desc[UR10][R196.64] ;  /* 0x0000000ac4f27981 */ /* 0x0000e4000c1e1500 */
[----:B0-----:R-:W-:-:S06]  /*7b30*/  IMAD.WIDE R196, R9, 0x2, R224 ;  /* 0x0000000209c47825 */ /* 0x001fcc00078e02e0 */
[----:B------:R-:W3:Y:S01]  /*7b40*/  LDG.E.U16 R196, desc[UR10][R196.64] ;  /* 0x0000000ac4c47981 */ /* 0x000ee2000c1e1500 */
[----:B--2---:R-:W-:-:S05]  /*7b50*/  IMAD.WIDE R194, R9, 0x2, R194 ;  /* 0x0000000209c27825 */ /* 0x004fca00078e02c2 */
[----:B------:R0:W2:Y:S02]  /*7b60*/  LDG.E.U16 R223, desc[UR10][R194.64] ;  /* 0x0000000ac2df7981 */ /* 0x0000a4000c1e1500 */
[C---:B0-----:R-:W-:Y:S02]  /*7b70*/  IMAD.WIDE R194, R9.reuse, 0x2, R240 ;  /* 0x0000000209c27825 */ /* 0x041fe400078e02f0 */
[----:B------:R-:W3:Y:S04]  /*7b80*/  LDG.E.U16 R240, desc[UR10][R198.64] ;  /* 0x0000000ac6f07981 */ /* 0x000ee8000c1e1500 */
[----:B------:R0:W3:Y:S02]  /*7b90*/  LDG.E.U16 R229, desc[UR10][R194.64] ;  /* 0x0000000ac2e57981 */ /* 0x0000e4000c1e1500 */
[----:B0-----:R-:W-:-:S05]  /*7ba0*/  IMAD.WIDE R194, R9, 0x2, R250 ;  /* 0x0000000209c27825 */ /* 0x001fca00078e02fa */
[----:B------:R0:W3:Y:S01]  /*7bb0*/  LDG.E.U16 R236, desc[UR10][R194.64] ;  /* 0x0000000ac2ec7981 */ /* 0x0000e2000c1e1500 */
[----:B------:R-:W-:-:S06]  /*7bc0*/  IMAD.WIDE R198, R9, 0x2, R234 ;  /* 0x0000000209c67825 */ /* 0x000fcc00078e02ea */
[----:B------:R-:W3:Y:S01]  /*7bd0*/  LDG.E.U16 R198, desc[UR10][R198.64] ;  /* 0x0000000ac6c67981 */ /* 0x000ee2000c1e1500 */
[----:B0-----:R-:W-:-:S05]  /*7be0*/  IMAD.WIDE R194, R9, 0x2, R244 ;  /* 0x0000000209c27825 */ /* 0x001fca00078e02f4 */
[----:B------:R0:W3:Y:S02]  /*7bf0*/  LDG.E.U16 R241, desc[UR10][R194.64] ;  /* 0x0000000ac2f17981 */ /* 0x0000e4000c1e1500 */
[----:B0-----:R-:W-:-:S05]  /*7c00*/  IMAD.WIDE R194, R9, 0x2, R230 ;  /* 0x0000000209c27825 */ /* 0x001fca00078e02e6 */
[----:B------:R0:W3:Y:S02]  /*7c10*/  LDG.E.U16 R199, desc[UR10][R194.64] ;  /* 0x0000000ac2c77981 */ /* 0x0000e4000c1e1500 */
[----:B0-----:R-:W-:-:S06]  /*7c20*/  IMAD.WIDE R194, R9, 0x2, R220 ;  /* 0x0000000209c27825 */ /* 0x001fcc00078e02dc */
[----:B------:R0:W3:Y:S01]  /*7c30*/  LDG.E.U16 R195, desc[UR10][R194.64] ;  /* 0x0000000ac2c37981 */ /* 0x0000e2000c1e1500 */
[----:B------:R-:W-:Y:S01]  /*7c40*/  FADD R13, -R0, R13 ;  /* 0x0000000d000d7221 */ /* 0x000fe20000000100 */
[----:B------:R-:W-:Y:S02]  /*7c50*/  LOP3.LUT R197, R243, 0x360, RZ, 0xc0, !PT ;  /* 0x00000360f3c57812 */ /* 0x000fe400078ec0ff */
[----:B------:R-:W1:Y:S01]  /*7c60*/  LDS R243, [R226+UR6+0x8000] ;  /* 0x00800006e2f37984 */ /* 0x000e620008000800 */
[----:B------:R-:W-:Y:S01]  /*7c70*/  FMUL R13, R13, 1.4426950216293334961 ;  /* 0x3fb8aa3b0d0d7820 */ /* 0x000fe20000400000 */
[----:B------:R-:W-:-:S03]  /*7c80*/  IADD3 R197, R14, UR6, R197 ;  /* 0x000000060ec57c10 */ /* 0x000fc6000fffe0c5 */
[----:B------:R4:W1:Y:S01]  /*7c90*/  MUFU.EX2 R14, R13 ;  /* 0x0000000d000e7308 */ /* 0x0008620000000800 */
[----:B0-----:R-:W-:Y:S02]  /*7ca0*/  IADD3 R194, R12, R11, RZ ;  /* 0x0000000b0cc27210 */ /* 0x001fe40007ffe0ff */
[----:B------:R-:W-:Y:S04]  /*7cb0*/  LDS R11, [R226+UR6+0x8040] ;  /* 0x00804006e20b7984 */ /* 0x000fe80008000800 */
[----:B------:R-:W-:Y:S04]  /*7cc0*/  LDS R12, [R226+UR6+0x8080] ;  /* 0x00808006e20c7984 */ /* 0x000fe80008000800 */
[----:B----4-:R-:W-:Y:S01]  /*7cd0*/  LDS R13, [R226+UR6+0x80c0] ;  /* 0x0080c006e20d7984 */ /* 0x010fe20008000800 */
[----:B------:R-:W-:Y:S01]  /*7ce0*/  BAR.SYNC.DEFER_BLOCKING 0x0 ;  /* 0x0000000000007b1d */ /* 0x000fe20000010000 */
[----:B------:R-:W-:-:S05]  /*7cf0*/  F2FP.BF16.F32.PACK_AB R154, R154, R200 ;  /* 0x000000c89a9a723e */ /* 0x000fca00000010ff */
[----:B------:R0:W-:Y:S04]  /*7d00*/  STS.U16 [R156+UR6+0x8000], R152 ;  /* 0x008000989c007988 */ /* 0x0001e80008000406 */
[----:B------:R4:W-:Y:S04]  /*7d10*/  STS.U16 [R156+UR6+0x8100], R153 ;  /* 0x008100999c007988 */ /* 0x0009e80008000406 */
[----:B------:R5:W-:Y:S01]  /*7d20*/  STS.U16 [R156+UR6+0x8300], R155 ;  /* 0x0083009b9c007988 */ /* 0x000be20008000406 */
[----:B0-----:R-:W-:Y:S02]  /*7d30*/  F2FP.BF16.F32.PACK_AB R152, R205, R207 ;  /* 0x000000cfcd98723e */ /* 0x001fe400000010ff */
[----:B----4-:R-:W-:-:S02]  /*7d40*/  F2FP.BF16.F32.PACK_AB R153, R201, R203 ;  /* 0x000000cbc999723e */ /* 0x010fc400000010ff */
[----:B-----5:R-:W-:Y:S01]  /*7d50*/  F2FP.BF16.F32.PACK_AB R155, R212, R214 ;  /* 0x000000d6d49b723e */ /* 0x020fe200000010ff */
        /* <DEDUP_REMOVED lines=61> */
[----:B------:R-:W-:Y:S01]  /*8130*/  STSM.16.M88.4 [R197+0xc000], R152 ;  /* 0x00c00098c5007844 */ /* 0x000fe20000000200 */
[----:B------:R-:W-:Y:S01]  /*8140*/  BAR.SYNC.DEFER_BLOCKING 0x0 ;  /* 0x0000000000007b1d */ /* 0x000fe20000010000 */
[----:B0-----:R-:W-:Y:S01]  /*8150*/  FADD R192, -R2, R18 ;  /* 0x0000001202c07221 */ /* 0x001fe20000000100 */
[----:B--2---:R-:W-:Y:S01]  /*8160*/  FADD R195, -R4, R16 ;  /* 0x0000001004c37221 */ /* 0x004fe20000000100 */
[----:B------:R-:W-:-:S02]  /*8170*/  FADD R17, -R3, R17 ;  /* 0x0000001103117221 */ /* 0x000fc40000000100 */
[----:B------:R-:W-:Y:S01]  /*8180*/  FMUL R192, R192, 1.4426950216293334961 ;  /* 0x3fb8aa3bc0c07820 */ /* 0x000fe20000400000 */
[----:B------:R-:W-:Y:S01]  /*8190*/  FMUL R195, R195, 1.4426950216293334961 ;  /* 0x3fb8aa3bc3c37820 */ /* 0x000fe20000400000 */
[----:B------:R-:W-:Y:S01]  /*81a0*/  FMUL R17, R17, 1.4426950216293334961 ;  /* 0x3fb8aa3b11117820 */ /* 0x000fe20000400000 */
[----:B------:R-:W-:Y:S04]  /*81b0*/  LDSM.16.M88.4 R156, [R15+UR6+0xc000] ;  /* 0x00c000060f9c783b */ /* 0x000fe80008000200 */
[----:B------:R-:W0:Y:S04]  /*81c0*/  LDSM.16.M88.4 R152, [R194+0x8000] ;  /* 0x00800000c298783b */ /* 0x000e280000000200 */
[----:B------:R2:W3:Y:S01]  /*81d0*/  LDSM.16.M88.4 R184, [R15+UR6+0xc200] ;  /* 0x00c200060fb8783b */ /* 0x0004e20008000200 */
[----:B------:R-:W4:Y:S03]  /*81e0*/  MUFU.EX2 R192, R192 ;  /* 0x000000c000c07308 */ /* 0x000f260000000800 */
[----:B------:R-:W5:Y:S01]  /*81f0*/  LDSM.16.M88.4 R160, [R194+0x8800] ;  /* 0x00880000c2a0783b */ /* 0x000f620000000200 */
[----:B-1----:R-:W-:-:S03]  /*8200*/  FFMA R216, R14, R216, R243 ;  /* 0x000000d80ed87223 */ /* 0x002fc600000000f3 */
[----:B------:R-:W1:Y:S01]  /*8210*/  LDSM.16.M88.4 R180, [R194+0x9000] ;  /* 0x00900000c2b4783b */ /* 0x000e620000000200 */
[----:B------:R2:W4:Y:S01]  /*8220*/  MUFU.EX2 R193, R17 ;  /* 0x0000001100c17308 */ /* 0x0005220000000800 */
[C---:B------:R-:W-:Y:S01]  /*8230*/  FMUL R36, R14.reuse, R36 ;  /* 0x000000240e247220 */ /* 0x040fe20000400000 */
[C---:B------:R-:W-:Y:S01]  /*8240*/  FMUL R37, R14.reuse, R37 ;  /* 0x000000250e257220 */ /* 0x040fe20000400000 */
[----:B------:R-:W1:Y:S01]  /*8250*/  LDSM.16.M88.4 R176, [R194+0x9800] ;  /* 0x00980000c2b0783b */ /* 0x000e620000000200 */
[C---:B------:R-:W-:Y:S01]  /*8260*/  FMUL R40, R14.reuse, R40 ;  /* 0x000000280e287220 */ /* 0x040fe20000400000 */
[C---:B------:R-:W-:Y:S01]  /*8270*/  FMUL R41, R14.reuse, R41 ;  /* 0x000000290e297220 */ /* 0x040fe20000400000 */
[C---:B------:R-:W-:Y:S01]  /*8280*/  FMUL R44, R14.reuse, R44 ;  /* 0x0000002c0e2c7220 */ /* 0x040fe20000400000 */
[----:B------:R-:W1:Y:S01]  /*8290*/  LDSM.16.M88.4 R172, [R194+0xa000] ;  /* 0x00a00000c2ac783b */ /* 0x000e620000000200 */
[----:B------:R-:W0:Y:S01]  /*82a0*/  MUFU.EX2 R195, R195 ;  /* 0x000000c300c37308 */ /* 0x000e220000000800 */
[C---:B------:R-:W-:Y:S01]  /*82b0*/  FMUL R45, R14.reuse, R45 ;  /* 0x0000002d0e2d7220 */ /* 0x040fe20000400000 */
[C---:B------:R-:W-:Y:S01]  /*82c0*/  FMUL R48, R14.reuse, R48 ;  /* 0x000000300e307220 */ /* 0x040fe20000400000 */
[----:B------:R-:W1:Y:S01]  /*82d0*/  LDSM.16.M88.4 R168, [R194+0xa800] ;  /* 0x00a80000c2a8783b */ /* 0x000e620000000200 */
[C---:B------:R-:W-:Y:S01]  /*82e0*/  FMUL R49, R14.reuse, R49 ;  /* 0x000000310e317220 */ /* 0x040fe20000400000 */
[C---:B------:R-:W-:Y:S01]  /*82f0*/  FMUL R52, R14.reuse, R52 ;  /* 0x000000340e347220 */ /* 0x040fe20000400000 */
[C---:B------:R-:W-:Y:S01]  /*8300*/  FMUL R53, R14.reuse, R53 ;  /* 0x000000350e357220 */ /* 0x040fe20000400000 */
[----:B------:R-:W1:Y:S01]  /*8310*/  LDSM.16.M88.4 R164, [R194+0xb000] ;  /* 0x00b00000c2a4783b */ /* 0x000e620000000200 */
[C---:B------:R-:W-:Y:S01]  /*8320*/  FMUL R56, R14.reuse, R56 ;  /* 0x000000380e387220 */ /* 0x040fe20000400000 */
[C---:B------:R-:W-:Y:S01]  /*8330*/  FMUL R57, R14.reuse, R57 ;  /* 0x000000390e397220 */ /* 0x040fe20000400000 */
[C---:B------:R-:W-:Y:S01]  /*8340*/  FMUL R60, R14.reuse, R60 ;  /* 0x0000003c0e3c7220 */ /* 0x040fe20000400000 */
[----:B--2---:R-:W2:Y:S01]  /*8350*/  LDSM.16.M88.4 R16, [R194+0xb800] ;  /* 0x00b80000c210783b */ /* 0x004ea20000000200 */
[C---:B------:R-:W-:Y:S01]  /*8360*/  FMUL R61, R14.reuse, R61 ;  /* 0x0000003d0e3d7220 */ /* 0x040fe20000400000 */
        /* <DEDUP_REMOVED lines=17> */
[----:B------:R-:W-:Y:S01]  /*8480*/  FMUL R69, R14, R69 ;  /* 0x000000450e457220 */ /* 0x000fe20000400000 */
[----:B------:R-:W1:Y:S01]  /*8490*/  LDC R15, c[0x0][0x254] ;  /* 0x00009500ff0f7b82 */ /* 0x000e620000000800 */
[----:B----4-:R-:W-:-:S07]  /*84a0*/  FMUL R38, R192, R38 ;  /* 0x00000026c0267220 */ /* 0x010fce0000400000 */
[----:B------:R-:W4:Y:S01]  /*84b0*/  LDC R14, c[0x0][0x280] ;  /* 0x0000a000ff0e7b82 */ /* 0x000f220000000800 */
[----:B------:R-:W-:Y:S01]  /*84c0*/  FMUL R39, R192, R39 ;  /* 0x00000027c0277220 */ /* 0x000fe20000400000 */
[C---:B------:R-:W-:Y:S01]  /*84d0*/  FMUL R84, R193.reuse, R84 ;  /* 0x00000054c1547220 */ /* 0x040fe20000400000 */
[----:B------:R-:W-:Y:S01]  /*84e0*/  FMUL R85, R193, R85 ;  /* 0x00000055c1557220 */ /* 0x000fe20000400000 */
[C---:B0-----:R-:W-:Y:S01]  /*84f0*/  FMUL R86, R195.reuse, R86 ;  /* 0x00000056c3567220 */ /* 0x041fe20000400000 */
[----:B------:R-:W-:-:S03]  /*8500*/  FMUL R87, R195, R87 ;  /* 0x00000057c3577220 */ /* 0x000fc60000400000 */
[----:B------:R-:W-:Y:S01]  /*8510*/  HMMA.16816.F32.BF16 R36, R156, R152, R36 ;  /* 0x000000989c24723c */ /* 0x000fe20000041824 */
[----:B------:R-:W-:-:S05]  /*8520*/  UIADD3 UR4, UR4, 0x10, URZ ;  /* 0x0000001004047890 */ /* 0x000fca000fffe03f */
[----:B---3--:R-:W-:Y:S01]  /*8530*/  HMMA.16816.F32.BF16 R84, R184, R152, R84 ;  /* 0x00000098b854723c */ /* 0x008fe20000041854 */
[----:B------:R-:W0:Y:S01]  /*8540*/  LDC R152, c[0x0][0x264] ;  /* 0x00009900ff987b82 */ /* 0x000e220000000800 */
[C---:B------:R-:W-:Y:S01]  /*8550*/  FMUL R42, R192.reuse, R42 ;  /* 0x0000002ac02a7220 */ /* 0x040fe20000400000 */
[C---:B------:R-:W-:Y:S01]  /*8560*/  FMUL R43, R192.reuse, R43 ;  /* 0x0000002bc02b7220 */ /* 0x040fe20000400000 */
[C---:B------:R-:W-:Y:S01]  /*8570*/  FMUL R46, R192.reuse, R46 ;  /* 0x0000002ec02e7220 */ /* 0x040fe20000400000 */
[----:B------:R-:W-:Y:S01]  /*8580*/  FMUL R47, R192, R47 ;  /* 0x0000002fc02f7220 */ /* 0x000fe20000400000 */
[----:B----4-:R-:W-:Y:S01]  /*8590*/  ISETP.LE.AND P3, PT, R14, UR4, PT ;  /* 0x000000040e007c0c */ /* 0x010fe2000bf63270 */
        /* <DEDUP_REMOVED lines=28> */
[C---:B------:R-:W-:Y:S01]  /*8760*/  FMUL R90, R195.reuse, R90 ;  /* 0x0000005ac35a7220 */ /* 0x040fe20000400000 */
[----:B------:R-:W-:Y:S01]  /*8770*/  FMUL R91, R195, R91 ;  /* 0x0000005bc35b7220 */ /* 0x000fe20000400000 */
[C---:B------:R-:W-:Y:S01]  /*8780*/  FMUL R92, R193.reuse, R92 ;  /* 0x0000005cc15c7220 */ /* 0x040fe20000400000 */
[C---:B------:R-:W-:Y:S01]  /*8790*/  FMUL R93, R193.reuse, R93 ;  /* 0x0000005dc15d7220 */ /* 0x040fe20000400000 */
        /* <DEDUP_REMOVED lines=53> */
[C---:B------:R-:W-:Y:S01]  /*8af0*/  FMUL R143, R195.reuse, R143 ;  /* 0x0000008fc38f7220 */ /* 0x040fe20000400000 */
[----:B------:R-:W-:Y:S01]  /*8b00*/  HMMA.16816.F32.BF16 R40, R156, R154, R40 ;  /* 0x0000009a9c28723c */ /* 0x000fe20000041828 */
[----:B------:R-:W-:Y:S01]  /*8b10*/  FFMA R10, R195, R10, R13 ;  /* 0x0000000ac30a7223 */ /* 0x000fe2000000000d */
[----:B------:R-:W-:Y:S01]  /*8b20*/  FFMA R210, R192, R210, R11 ;  /* 0x000000d2c0d27223 */ /* 0x000fe2000000000b */
[----:B------:R-:W-:-:S03]  /*8b30*/  FFMA R5, R193, R5, R12 ;  /* 0x00000005c1057223 */ /* 0x000fc6000000000c */
[----:B-----5:R-:W-:Y:S01]  /*8b40*/  HMMA.16816.F32.BF16 R44, R156, R160, R44 ;  /* 0x000000a09c2c723c */ /* 0x020fe2000004182c */
[----:B0-----:R-:W-:Y:S02]  /*8b50*/  IMAD R9, R152, 0x10, R9 ;  /* 0x0000001098097824 */ /* 0x001fe400078e0209 */
[----:B-1----:R-:W-:-:S03]  /*8b60*/  IMAD R6, R15, 0x10, R6 ;  /* 0x000000100f067824 */ /* 0x002fc600078e0206 */
[----:B------:R-:W-:Y:S01]  /*8b70*/  HMMA.16816.F32.BF16 R48, R156, R162, R48 ;  /* 0x000000a29c30723c */ /* 0x000fe20000041830 */
[----:B------:R-:W-:-:S05]  /*8b80*/  IMAD.MOV.U32 R13, RZ, RZ, R0 ;  /* 0x000000ffff0d7224 */ /* 0x000fca00078e0000 */
[C---:B------:R-:W-:Y:S06]  /*8b90*/  HMMA.16816.F32.BF16 R52, R156.reuse, R180, R52 ;  /* 0x000000b49c34723c */ /* 0x040fec0000041834 */
        /* <DEDUP_REMOVED lines=9> */
[C---:B--2---:R-:W-:Y:S06]  /*8c30*/  HMMA.16816.F32.BF16 R80, R156.reuse, R16, R80 ;  /* 0x000000109c50723c */ /* 0x044fec0000041850 */
[----:B------:R-:W-:Y:S06]  /*8c40*/  HMMA.16816.F32.BF16 R68, R156, R18, R68 ;  /* 0x000000129c44723c */ /* 0x000fec0000041844 */
        /* <DEDUP_REMOVED lines=14> */
[----:B------:R-:W-:Y:S01]  /*8d30*/  HMMA.16816.F32.BF16 R140, R184, R18, R140 ;  /* 0x00000012b88c723c */ /* 0x000fe2000004188c */
[----:B------:R-:W-:-:S02]  /*8d40*/  IMAD.MOV.U32 R17, RZ, RZ, R3 ;  /* 0x000000ffff117224 */ /* 0x000fc400078e0003 */
[----:B------:R-:W-:-:S04]  /*8d50*/  IMAD.MOV.U32 R16, RZ, RZ, R4 ;  /* 0x000000ffff107224 */ /* 0x000fc800078e0004 */
[----:B------:R-:W-:Y:S01]  /*8d60*/  MOV R18, R2 ;  /* 0x0000000200127202 */ /* 0x000fe20000000f00 */
[----:B------:R-:W-:-:S01]  /*8d70*/  NOP ;  /* 0x0000000000007918 */ /* 0x000fc20000000000 */
[----:B------:R-:W-:-:S15]  /*8d80*/  @!P3 BRA `(.L_x_1) ;  /* 0xffffffbc00e4b947 */ /* 0x000fde000383ffff */
.L_x_0:
[----:B------:R-:W0:Y:S01]  /*8d90*/  S2R R20, SR_TID.X ;  /* 0x0000000000147919 */ /* 0x000e220000002100 */
[----:B------:R-:W-:Y:S01]  /*8da0*/  IMAD.MOV.U32 R11, RZ, RZ, R60 ;  /* 0x000000ffff0b7224 */ /* 0x000fe200078e003c */
[----:B------:R-:W-:Y:S01]  /*8db0*/  MOV R159, R78 ;  /* 0x0000004e009f7202 */ /* 0x000fe20000000f00 */
[----:B------:R-:W-:Y:S01]  /*8dc0*/  IMAD.MOV.U32 R9, RZ, RZ, R56 ;  /* 0x000000ffff097224 */ /* 0x000fe200078e0038 */
[C---:B------:R-:W-:Y:S01]  /*8dd0*/  FSETP.GEU.AND P3, PT, R210.reuse, 1.175494350822287508e-38, PT ;  /* 0x00800000d200780b */ /* 0x040fe20003f6e000 */
[----:B------:R-:W-:Y:S01]  /*8de0*/  IMAD.MOV.U32 R60, RZ, RZ, R10 ;  /* 0x000000ffff3c7224 */ /* 0x000fe200078e000a */
[----:B------:R-:W-:Y:S01]  /*8df0*/  MOV R157, R74 ;  /* 0x0000004a009d7202 */ /* 0x000fe20000000f00 */
[----:B------:R-:W-:Y:S01]  /*8e00*/  IMAD.MOV.U32 R21, RZ, RZ, R64 ;  /* 0x000000ffff157224 */ /* 0x000fe200078e0040 */
[----:B------:R-:W-:Y:S01]  /*8e10*/  FSEL R208, RZ, -23, P3 ;  /* 0xc1b80000ffd07808 */ /* 0x000fe20001800000 */
[----:B------:R-:W-:Y:S02]  /*8e20*/  IMAD.MOV.U32 R64, RZ, RZ, R34 ;  /* 0x000000ffff407224 */ /* 0x000fe400078e0022 */
[----:B------:R-:W-:Y:S01]  /*8e30*/  FMUL R34, R210, 8388608 ;  /* 0x4b000000d2227820 */ /* 0x000fe20000400000 */
[----:B------:R-:W-:Y:S01]  /*8e40*/  IMAD.MOV.U32 R78, RZ, RZ, R33 ;  /* 0x000000ffff4e7224 */ /* 0x000fe200078e0021 */
[----:B------:R-:W-:Y:S01]  /*8e50*/  FSETP.GT.AND P1, PT, |R60|, 8.50705917302346158658e+37, PT ;  /* 0x7e8000003c00780b */ /* 0x000fe20003f24200 */
[----:B------:R-:W-:Y:S01]  /*8e60*/  IMAD.MOV.U32 R23, RZ, RZ, R72 ;  /* 0x000000ffff177224 */ /* 0x000fe200078e0048 */
[----:B------:R-:W-:Y:S01]  /*8e70*/  MOV R72, R90 ;  /* 0x0000005a00487202 */ /* 0x000fe20000000f00 */
[----:B------:R-:W-:Y:S01]  /*8e80*/  IMAD.MOV.U32 R90, RZ, RZ, R104 ;  /* 0x000000ffff5a7224 */ /* 0x000fe200078e0068 */
[----:B------:R-:W-:Y:S01]  /*8e90*/  FSEL R34, R34, R210, !P3 ;  /* 0x000000d222227208 */ /* 0x000fe20005800000 */
[----:B------:R-:W-:Y:S01]  /*8ea0*/  IMAD.MOV.U32 R13, RZ, RZ, R62 ;  /* 0x000000ffff0d7224 */ /* 0x000fe200078e003e */
[C---:B------:R-:W-:Y:S01]  /*8eb0*/  FSETP.GEU.AND P3, PT, |R60|.reuse, 1.175494350822287508e-38, PT ;  /* 0x008000003c00780b */ /* 0x040fe20003f6e200 */
[----:B------:R-:W-:Y:S01]  /*8ec0*/  IMAD.MOV.U32 R16, RZ, RZ, R26 ;  /* 0x000000ffff107224 */ /* 0x000fe200078e001a */
[----:B------:R-:W-:Y:S01]  /*8ed0*/  MOV R62, R35 ;  /* 0x00000023003e7202 */ /* 0x000fe20000000f00 */
        /* <DEDUP_REMOVED lines=9> */
[----:B------:R-:W-:Y:S01]  /*8f70*/  FSETP.GEU.AND P5, PT, R60, 1.175494350822287508e-38, PT ;  /* 0x008000003c00780b */ /* 0x000fe20003fae000 */
[----:B------:R-:W-:Y:S01]  /*8f80*/  IMAD.MOV.U32 R27, RZ, RZ, R76 ;  /* 0x000000ffff1b7224 */ /* 0x000fe200078e004c */
[C---:B0-----:R-:W-:Y:S01]  /*8f90*/  LOP3.LUT R8, R20.reuse, 0x3f, RZ, 0xc0, !PT ;  /* 0x0000003f14087812 */ /* 0x041fe200078ec0ff */
[----:B------:R-:W-:-:S02]  /*8fa0*/  IMAD.SHL.U32 R6, R20, 0x800, RZ ;  /* 0x0000080014067824 */ /* 0x000fc400078e00ff */
[----:B------:R-:W-:Y:S01]  /*8fb0*/  FMUL R35, R216, 8388608 ;  /* 0x4b000000d8237820 */ /* 0x000fe20000400000 */
[----:B------:R-:W-:Y:S01]  /*8fc0*/  IMAD.SHL.U32 R56, R20, 0x20, RZ ;  /* 0x0000002014387824 */ /* 0x000fe200078e00ff */
[----:B------:R-:W-:Y:S01]  /*8fd0*/  MOV R82, R32 ;  /* 0x0000002000527202 */ /* 0x000fe20000000f00 */
[----:B------:R-:W-:Y:S01]  /*8fe0*/  IMAD.MOV.U32 R147, RZ, RZ, R80 ;  /* 0x000000ffff937224 */ /* 0x000fe200078e0050 */
[----:B------:R-:W-:Y:S01]  /*8ff0*/  LOP3.LUT R7, R6, 0x3000, RZ, 0xc0, !PT ;  /* 0x0000300006077812 */ /* 0x000fe200078ec0ff */
[----:B------:R-:W-:Y:S01]  /*9000*/  IMAD.MOV.U32 R165, RZ, RZ, R84 ;  /* 0x000000ffffa57224 */ /* 0x000fe200078e0054 */
[----:B------:R-:W-:Y:S01]  /*9010*/  LOP3.LUT R33, R56, 0xc60, RZ, 0xc0, !PT ;  /* 0x00000c6038217812 */ /* 0x000fe200078ec0ff */
[----:B------:R-:W-:Y:S01]  /*9020*/  IMAD.MOV.U32 R73, RZ, RZ, R91 ;  /* 0x000000ffff497224 */ /* 0x000fe200078e005b */
[----:B------:R-:W-:Y:S01]  /*9030*/  LEA R7, R8, R7, 0x4 ;  /* 0x0000000708077211 */ /* 0x000fe200078e20ff */
[----:B------:R-:W-:Y:S01]  /*9040*/  IMAD.MOV.U32 R74, RZ, RZ, R94 ;  /* 0x000000ffff4a7224 */ /* 0x000fe200078e005e */
[----:B------:R-:W-:Y:S01]  /*9050*/  LOP3.LUT R8, R20, 0x7f, RZ, 0xc0, !PT ;  /* 0x0000007f14087812 */ /* 0x000fe200078ec0ff */
[----:B------:R-:W-:Y:S01]  /*9060*/  IMAD.MOV.U32 R76, RZ, RZ, R98 ;  /* 0x000000ffff4c7224 */ /* 0x000fe200078e0062 */
[----:B------:R-:W-:Y:S01]  /*9070*/  FSETP.GEU.AND P2, PT, R216, 1.175494350822287508e-38, PT ;  /* 0x00800000d800780b */ /* 0x000fe20003f4e000 */
[----:B------:R-:W-:Y:S01]  /*9080*/  IMAD.MOV.U32 R178, RZ, RZ, R99 ;  /* 0x000000ffffb27224 */ /* 0x000fe200078e0063 */
[----:B------:R-:W-:Y:S01]  /*9090*/  ISETP.GE.U32.AND P0, PT, R8, 0x20, PT ;  /* 0x000000200800780c */ /* 0x000fe20003f06070 */
[----:B------:R-:W-:Y:S01]  /*90a0*/  IMAD.MOV.U32 R8, RZ, RZ, R58 ;  /* 0x000000ffff087224 */ /* 0x000fe200078e003a */
[----:B------:R-:W-:Y:S01]  /*90b0*/  LOP3.LUT R58, R20, 0x18, RZ, 0xc0, !PT ;  /* 0x00000018143a7812 */ /* 0x000fe200078ec0ff */
[----:B------:R-:W-:Y:S01]  /*90c0*/  IMAD.MOV.U32 R174, RZ, RZ, R103 ;  /* 0x000000ffffae7224 */ /* 0x000fe200078e0067 */
[----:B------:R-:W-:Y:S01]  /*90d0*/  MOV R103, R5 ;  /* 0x0000000500677202 */ /* 0x000fe20000000f00 */
[----:B------:R-:W-:Y:S01]  /*90e0*/  IMAD.MOV.U32 R172, RZ, RZ, R106 ;  /* 0x000000ffffac7224 */ /* 0x000fe200078e006a */
[----:B------:R-:W-:Y:S01]  /*90f0*/  FSEL R35, R35, R216, !P2 ;  /* 0x000000d823237208 */ /* 0x000fe20005000000 */
[----:B------:R-:W-:-:S02]  /*9100*/  IMAD R104, R58, 0x200, R33 ;  /* 0x000002003a687824 */ /* 0x000fc400078e0221 */
[----:B------:R-:W-:Y:S01]  /*9110*/  FMUL R33, R60, 8388608 ;  /* 0x4b0000003c217820 */ /* 0x000fe20000400000 */
[----:B------:R-:W-:Y:S01]  /*9120*/  IMAD.MOV.U32 R84, RZ, RZ, R107 ;  /* 0x000000ffff547224 */ /* 0x000fe200078e006b */
[----:B------:R-:W-:Y:S01]  /*9130*/  FSEL R209, RZ, -23, P2 ;  /* 0xc1b80000ffd17808 */ /* 0x000fe20001000000 */
[----:B------:R-:W-:Y:S02]  /*9140*/  IMAD.MOV.U32 R80, RZ, RZ, R110 ;  /* 0x000000ffff507224 */ /* 0x000fe400078e006e */
[----:B------:R-:W-:Y:S01]  /*9150*/  @P1 FMUL R143, R143, 0.25 ;  /* 0x3e8000008f8f1820 */ /* 0x000fe20000400000 */
[----:B------:R-:W-:Y:S01]  /*9160*/  IMAD.SHL.U32 R32, R20, 0x10, RZ ;  /* 0x0000001014207824 */ /* 0x000fe200078e00ff */
[----:B------:R-:W-:Y:S01]  /*9170*/  FSEL R33, R33, R60, !P5 ;  /* 0x0000003c21217208 */ /* 0x000fe20006800000 */
[----:B------:R-:W-:Y:S01]  /*9180*/  @P1 FMUL R142, R142, 0.25 ;  /* 0x3e8000008e8e1820 */ /* 0x000fe20000400000 */
        /* <DEDUP_REMOVED lines=31> */
[----:B------:R-:W-:Y:S01]  /*9380*/  FSETP.GT.AND P2, PT, |R103|, 8.50705917302346158658e+37, PT ;  /* 0x7e8000006700780b */ /* 0x000fe20003f44200 */
[----:B------:R-:W-:Y:S01]  /*9390*/  @!P3 FMUL R143, R143, 16777216 ;  /* 0x4b8000008f8fb820 */ /* 0x000fe20000400000 */
[----:B------:R-:W-:Y:S01]  /*93a0*/  LOP3.LUT R32, R32, 0x70, RZ, 0xc0, !PT ;  /* 0x0000007020207812 */ /* 0x000fe200078ec0ff */
[----:B------:R-:W-:Y:S01]  /*93b0*/  @!P3 FMUL R142, R142, 16777216 ;  /* 0x4b8000008e8eb820 */ /* 0x000fe20000400000 */
        /* <DEDUP_REMOVED lines=31> */
[----:B------:R-:W-:Y:S01]  /*95b0*/  FSETP.GEU.AND P3, PT, |R103|, 1.175494350822287508e-38, PT ;  /* 0x008000006700780b */ /* 0x000fe20003f6e200 */
[----:B------:R-:W-:-:S02]  /*95c0*/  VIADD R5, R32, UR6 ;  /* 0x0000000620057c36 */ /* 0x000fc40008000000 */
[C---:B------:R-:W-:Y:S01]  /*95d0*/  FMUL R32, R103.reuse, 8388608 ;  /* 0x4b00000067207820 */ /* 0x040fe20000400000 */
[C---:B------:R-:W-:Y:S01]  /*95e0*/  FSETP.GEU.AND P4, PT, R103.reuse, 1.175494350822287508e-38, PT ;  /* 0x008000006700780b */ /* 0x040fe20003f8e000 */
[----:B------:R-:W-:Y:S01]  /*95f0*/  IMAD.MOV.U32 R160, RZ, RZ, R79 ;  /* 0x000000ffffa07224 */ /* 0x000fe200078e004f */
[----:B------:R-:W-:Y:S01]  /*9600*/  MOV R91, R105 ;  /* 0x00000069005b7202 */ /* 0x000fe20000000f00 */
[----:B------:R-:W-:Y:S01]  /*9610*/  IMAD.MOV.U32 R166, RZ, RZ, R85 ;  /* 0x000000ffffa67224 */ /* 0x000fe200078e0055 */
[----:B------:R-:W-:Y:S01]  /*9620*/  FSEL R32, R32, R103, !P4 ;  /* 0x0000006720207208 */ /* 0x000fe20006000000 */
[----:B------:R-:W-:Y:S01]  /*9630*/  @P2 FMUL R103, R103, 0.25 ;  /* 0x3e80000067672820 */ /* 0x000fe20000400000 */
[----:B------:R-:W-:Y:S01]  /*9640*/  MOV R94, R108 ;  /* 0x0000006c005e7202 */ /* 0x000fe20000000f00 */
[----:B------:R-:W-:Y:S01]  /*9650*/  IMAD.MOV.U32 R95, RZ, RZ, R109 ;  /* 0x000000ffff5f7224 */ /* 0x000fe200078e006d */
[----:B------:R-:W-:Y:S01]  /*9660*/  MOV R98, R112 ;  /* 0x0000007000627202 */ /* 0x000fe20000000f00 */
[----:B------:R-:W-:Y:S01]  /*9670*/  IMAD.MOV.U32 R110, RZ, RZ, R113 ;  /* 0x000000ffff6e7224 */ /* 0x000fe200078e0071 */
[----:B------:R-:W-:Y:S01]  /*9680*/  MOV R79, R117 ;  /* 0x00000075004f7202 */ /* 0x000fe20000000f00 */
[----:B------:R-:W-:-:S02]  /*9690*/  IMAD.MOV.U32 R99, RZ, RZ, R116 ;  /* 0x000000ffff637224 */ /* 0x000fc400078e0074 */
[----:B------:R-:W-:Y:S01]  /*96a0*/  @!P3 FMUL R103, R103, 16777216 ;  /* 0x4b8000006767b820 */ /* 0x000fe20000400000 */
[----:B------:R-:W-:Y:S02]  /*96b0*/  IMAD.MOV.U32 R102, RZ, RZ, R120 ;  /* 0x000000ffff667224 */ /* 0x000fe400078e0078 */
[----:B------:R-:W-:Y:S01]  /*96c0*/  @P2 FMUL R141, R141, 0.25 ;  /* 0x3e8000008d8d2820 */ /* 0x000fe20000400000 */
[----:B------:R-:W-:Y:S02]  /*96d0*/  IMAD.MOV.U32 R170, RZ, RZ, R121 ;  /* 0x000000ffffaa7224 */ /* 0x000fe400078e0079 */
[----:B------:R-:W-:Y:S01]  /*96e0*/  @P2 FMUL R140, R140, 0.25 ;  /* 0x3e8000008c8c2820 */ /* 0x000fe20000400000 */
[----:B------:R-:W-:Y:S02]  /*96f0*/  IMAD.MOV.U32 R168, RZ, RZ, R124 ;  /* 0x000000ffffa87224 */ /* 0x000fe400078e007c */
        /* <DEDUP_REMOVED lines=31> */
[----:B------:R-:W0:Y:S01]  /*98f0*/  MUFU.RCP R123, R60 ;  /* 0x0000003c007b7308 */ /* 0x000e220000001000 */
[----:B------:R-:W-:Y:S01]  /*9900*/  FSETP.GT.AND P2, PT, |R216|, 8.50705917302346158658e+37, PT ;  /* 0x7e800000d800780b */ /* 0x000fe20003f44200 */
        /* <DEDUP_REMOVED lines=32> */
[----:B------:R-:W-:Y:S01]  /*9b10*/  FSEL R207, RZ, -23, P4 ;  /* 0xc1b80000ffcf7808 */ /* 0x000fe20002000000 */
[----:B------:R-:W1:Y:S01]  /*9b20*/  MUFU.RCP R103, R103 ;  /* 0x0000006700677308 */ /* 0x000e620000001000 */
[C---:B------:R-:W-:Y:S01]  /*9b30*/  FSETP.GEU.AND P3, PT, |R210|.reuse, 1.175494350822287508e-38, PT ;  /* 0x00800000d200780b */ /* 0x040fe20003f6e200 */
[----:B------:R-:W-:Y:S01]  /*9b40*/  @P1 FMUL R210, R210, 0.25 ;  /* 0x3e800000d2d21820 */ /* 0x000fe20000400000 */
[C---:B------:R-:W-:Y:S01]  /*9b50*/  FSETP.GEU.AND P4, PT, |R216|.reuse, 1.175494350822287508e-38, PT ;  /* 0x00800000d800780b */ /* 0x040fe20003f8e200 */
[----:B------:R-:W-:Y:S01]  /*9b60*/  @P2 FMUL R216, R216, 0.25 ;  /* 0x3e800000d8d82820 */ /* 0x000fe20000400000 */
[----:B------:R-:W-:Y:S01]  /*9b70*/  IADD3 R108, R35, -0x3f3504f3, RZ ;  /* 0xc0cafb0d236c7810 */ /* 0x000fe20007ffe0ff */
[----:B------:R-:W-:Y:S01]  /*9b80*/  VIADD R107, R34, 0xc0cafb0d ;  /* 0xc0cafb0d226b7836 */ /* 0x000fe20000000000 */
[----:B------:R-:W-:Y:S01]  /*9b90*/  MOV R163, R70 ;  /* 0x0000004600a37202 */ /* 0x000fe20000000f00 */
[C---:B0-----:R-:W-:Y:S01]  /*9ba0*/  FMUL R70, R123.reuse, R122 ;  /* 0x0000007a7b467220 */ /* 0x041fe20000400000 */
[----:B------:R-:W-:Y:S01]  /*9bb0*/  LOP3.LUT R108, R108, 0xff800000, RZ, 0xc0, !PT ;  /* 0xff8000006c6c7812 */ /* 0x000fe200078ec0ff */
[----:B------:R-:W-:Y:S01]  /*9bc0*/  FMUL R122, R123, R80 ;  /* 0x000000507b7a7220 */ /* 0x000fe20000400000 */
[----:B------:R-:W-:Y:S01]  /*9bd0*/  LOP3.LUT R6, R20, 0x40, RZ, 0xc0, !PT ;  /* 0x0000004014067812 */ /* 0x000fe200078ec0ff */
[----:B------:R-:W-:Y:S01]  /*9be0*/  VIADD R105, R32, 0xc0cafb0d ;  /* 0xc0cafb0d20697836 */ /* 0x000fe20000000000 */
[----:B------:R-:W-:Y:S01]  /*9bf0*/  I2FP.F32.S32 R10, R108 ;  /* 0x0000006c000a7245 */ /* 0x000fe20000201400 */
[----:B------:R-:W-:Y:S01]  /*9c00*/  @!P3 FMUL R210, R210, 16777216 ;  /* 0x4b800000d2d2b820 */ /* 0x000fe20000400000 */
[----:B------:R-:W-:Y:S01]  /*9c10*/  MOV R12, R59 ;  /* 0x0000003b000c7202 */ /* 0x000fe20000000f00 */
[----:B------:R-:W-:Y:S01]  /*9c20*/  @!P4 FMUL R216, R216, 16777216 ;  /* 0x4b800000d8d8c820 */ /* 0x000fe20000400000 */
[----:B-1----:R-:W-:Y:S01]  /*9c30*/  FMUL R80, R103, R140 ;  /* 0x0000008c67507220 */ /* 0x002fe20000400000 */
[----:B------:R-:W-:Y:S01]  /*9c40*/  FFMA.FTZ R209, R10, 1.1920928955078125e-07, R209 ;  /* 0x340000000ad17823 */ /* 0x000fe200000100d1 */
[----:B------:R-:W-:Y:S01]  /*9c50*/  IMAD.MOV.U32 R18, RZ, RZ, R150 ;  /* 0x000000ffff127224 */ /* 0x000fe200078e0096 */
[----:B------:R-:W0:Y:S01]  /*9c60*/  MUFU.RCP R10, R210 ;  /* 0x000000d2000a7308 */ /* 0x000e220000001000 */
[----:B------:R-:W-:Y:S01]  /*9c70*/  IADD3 R106, R33, -0x3f3504f3, RZ ;  /* 0xc0cafb0d216a7810 */ /* 0x000fe20007ffe0ff */
[----:B------:R-:W-:Y:S01]  /*9c80*/  @P1 FMUL R12, R12, 0.25 ;  /* 0x3e8000000c0c1820 */ /* 0x000fe20000400000 */
[----:B------:R-:W-:Y:S01]  /*9c90*/  SHF.R.U32.HI R6, RZ, 0x1, R6 ;  /* 0x00000001ff067819 */ /* 0x000fe20000011606 */
[----:B------:R-:W-:Y:S01]  /*9ca0*/  @P2 FMUL R41, R41, 0.25 ;  /* 0x3e80000029292820 */ /* 0x000fe20000400000 */
[----:B------:R-:W-:Y:S01]  /*9cb0*/  LOP3.LUT R107, R107, 0xff800000, RZ, 0xc0, !PT ;  /* 0xff8000006b6b7812 */ /* 0x000fe200078ec0ff */
[----:B------:R-:W-:Y:S01]  /*9cc0*/  @P2 FMUL R37, R37, 0.25 ;  /* 0x3e80000025252820 */ /* 0x000fe20000400000 */
[----:B------:R-:W-:Y:S01]  /*9cd0*/  LOP3.LUT R105, R105, 0xff800000, RZ, 0xc0, !PT ;  /* 0xff80000069697812 */ /* 0x000fe200078ec0ff */
[----:B------:R-:W1:Y:S01]  /*9ce0*/  MUFU.RCP R140, R216 ;  /* 0x000000d8008c7308 */ /* 0x000e620000001000 */
[----:B------:R-:W-:Y:S01]  /*9cf0*/  LOP3.LUT R106, R106, 0xff800000, RZ, 0xc0, !PT ;  /* 0xff8000006a6a7812 */ /* 0x000fe200078ec0ff */
[----:B------:R-:W-:Y:S01]  /*9d00*/  @P1 FMUL R18, R18, 0.25 ;  /* 0x3e80000012121820 */ /* 0x000fe20000400000 */
[----:B------:R-:W-:Y:S01]  /*9d10*/  LOP3.LUT R6, R7, R6, RZ, 0x3c, !PT ;  /* 0x0000000607067212 */ /* 0x000fe200078e3cff */
[----:B------:R-:W-:Y:S01]  /*9d20*/  @P1 FMUL R13, R13, 0.25 ;  /* 0x3e8000000d0d1820 */ /* 0x000fe20000400000 */
[----:B------:R-:W-:Y:S01]  /*9d30*/  MOV R19, R146 ;  /* 0x0000009200137202 */ /* 0x000fe20000000f00 */
[----:B------:R-:W-:Y:S01]  /*9d40*/  @P1 FMUL R8, R8, 0.25 ;  /* 0x3e80000008081820 */ /* 0x000fe20000400000 */
[----:B------:R-:W-:-:S02]  /*9d50*/  IMAD.MOV.U32 R7, RZ, RZ, R57 ;  /* 0x000000ffff077224 */ /* 0x000fc400078e0039 */
[----:B------:R-:W-:Y:S01]  /*9d60*/  @P2 FMUL R40, R40, 0.25 ;  /* 0x3e80000028282820 */ /* 0x000fe20000400000 */
[----:B------:R-:W-:Y:S01]  /*9d70*/  @P2 FMUL R36, R36, 0.25 ;  /* 0x3e80000024242820 */ /* 0x000fe20000400000 */
[----:B------:R-:W-:Y:S01]  /*9d80*/  @!P3 FMUL R12, R12, 16777216 ;  /* 0x4b8000000c0cb820 */ /* 0x000fe20000400000 */
[----:B------:R-:W-:Y:S01]  /*9d90*/  MOV R15, R63 ;  /* 0x0000003f000f7202 */ /* 0x000fe20000000f00 */
[----:B------:R-:W-:Y:S01]  /*9da0*/  @!P4 FMUL R41, R41, 16777216 ;  /* 0x4b8000002929c820 */ /* 0x000fe20000400000 */
[----:B------:R-:W-:Y:S01]  /*9db0*/  MOV R155, R66 ;  /* 0x00000042009b7202 */ /* 0x000fe20000000f00 */
[----:B------:R-:W-:Y:S01]  /*9dc0*/  @!P4 FMUL R37, R37, 16777216 ;  /* 0x4b8000002525c820 */ /* 0x000fe20000400000 */
[----:B------:R-:W-:Y:S01]  /*9dd0*/  I2FP.F32.S32 R57, R107 ;  /* 0x0000006b00397245 */ /* 0x000fe20000201400 */
[----:B------:R-:W-:Y:S01]  /*9de0*/  IMAD.MOV.U32 R156, RZ, RZ, R67 ;  /* 0x000000ffff9c7224 */ /* 0x000fe200078e0043 */
[----:B------:R-:W-:Y:S01]  /*9df0*/  FSEL R206, RZ, -23, P5 ;  /* 0xc1b80000ffce7808 */ /* 0x000fe20002800000 */
[----:B------:R-:W-:Y:S01]  /*9e00*/  IMAD.MOV.U32 R162, RZ, RZ, R83 ;  /* 0x000000ffffa27224 */ /* 0x000fe200078e0053 */
[----:B------:R-:W-:Y:S01]  /*9e10*/  I2FP.F32.S32 R56, R105 ;  /* 0x0000006900387245 */ /* 0x000fe20000201400 */
[----:B------:R-:W-:Y:S01]  /*9e20*/  IMAD.MOV.U32 R164, RZ, RZ, R71 ;  /* 0x000000ffffa47224 */ /* 0x000fe200078e0047 */
[----:B------:R-:W-:Y:S01]  /*9e30*/  I2FP.F32.S32 R59, R106 ;  /* 0x0000006a003b7245 */ /* 0x000fe20000201400 */
[----:B------:R-:W-:Y:S01]  /*9e40*/  @P1 FMUL R154, R154, 0.25 ;  /* 0x3e8000009a9a1820 */ /* 0x000fe20000400000 */
[----:B------:R-:W-:Y:S01]  /*9e50*/  LEA.HI R5, R58, R5, RZ, 0x1f ;  /* 0x000000053a057211 */ /* 0x000fe200078ff8ff */
[----:B------:R-:W-:Y:S01]  /*9e60*/  @!P3 FMUL R18, R18, 16777216 ;  /* 0x4b8000001212b820 */ /* 0x000fe20000400000 */
[----:B------:R-:W-:Y:S01]  /*9e70*/  FMUL R58, R123, R139 ;  /* 0x0000008b7b3a7220 */ /* 0x000fe20000400000 */
[----:B------:R-:W-:Y:S01]  /*9e80*/  @P1 FMUL R17, R17, 0.25 ;  /* 0x3e80000011111820 */ /* 0x000fe20000400000 */
[----:B------:R-:W-:Y:S01]  /*9e90*/  @P1 FMUL R55, R55, 0.25 ;  /* 0x3e80000037371820 */ /* 0x000fe20000400000 */
[----:B------:R-:W-:Y:S01]  /*9ea0*/  @!P3 FMUL R13, R13, 16777216 ;  /* 0x4b8000000d0db820 */ /* 0x000fe20000400000 */
[----:B------:R-:W-:Y:S01]  /*9eb0*/  @!P3 FMUL R8, R8, 16777216 ;  /* 0x4b8000000808b820 */ /* 0x000fe20000400000 */
[----:B------:R-:W-:Y:S01]  /*9ec0*/  @P2 FMUL R48, R48, 0.25 ;  /* 0x3e80000030302820 */ /* 0x000fe20000400000 */
[----:B------:R-:W-:Y:S01]  /*9ed0*/  @P2 FMUL R44, R44, 0.25 ;  /* 0x3e8000002c2c2820 */ /* 0x000fe20000400000 */
[----:B------:R-:W-:Y:S01]  /*9ee0*/  FMUL R66, R123, R130 ;  /* 0x000000827b427220 */ /* 0x000fe20000400000 */
[----:B------:R-:W-:Y:S01]  /*9ef0*/  @P1 FMUL R19, R19, 0.25 ;  /* 0x3e80000013131820 */ /* 0x000fe20000400000 */
[----:B------:R-:W-:Y:S01]  /*9f00*/  @P1 FMUL R54, R54, 0.25 ;  /* 0x3e80000036361820 */ /* 0x000fe20000400000 */
[----:B------:R-:W-:Y:S01]  /*9f10*/  @P1 FMUL R50, R50, 0.25 ;  /* 0x3e80000032321820 */ /* 0x000fe20000400000 */
[----:B------:R-:W-:Y:S01]  /*9f20*/  @!P4 FMUL R40, R40, 16777216 ;  /* 0x4b8000002828c820 */ /* 0x000fe20000400000 */
[----:B------:R-:W-:Y:S01]  /*9f30*/  @!P4 FMUL R36, R36, 16777216 ;  /* 0x4b8000002424c820 */ /* 0x000fe20000400000 */
[----:B0-----:R-:W-:Y:S01]  /*9f40*/  FMUL R139, R10, R12 ;  /* 0x0000000c0a8b7220 */ /* 0x001fe20000400000 */
[----:B------:R-:W-:-:S02]  /*9f50*/  IMAD.MOV.U32 R14, RZ, RZ, R61 ;  /* 0x000000ffff0e7224 */ /* 0x000fc400078e003d */
[----:B------:R-:W-:Y:S01]  /*9f60*/  FMUL R130, R103, R101 ;  /* 0x0000006567827220 */ /* 0x000fe20000400000 */
[----:B------:R-:W-:Y:S01]  /*9f70*/  @P1 FMUL R16, R16, 0.25 ;  /* 0x3e80000010101820 */ /* 0x000fe20000400000 */
[----:B------:R-:W-:Y:S01]  /*9f80*/  @P1 FMUL R30, R30, 0.25 ;  /* 0x3e8000001e1e1820 */ /* 0x000fe20000400000 */
[----:B------:R-:W-:Y:S01]  /*9f90*/  @P1 FMUL R47, R47, 0.25 ;  /* 0x3e8000002f2f1820 */ /* 0x000fe20000400000 */
[----:B------:R-:W-:Y:S01]  /*9fa0*/  @P1 FMUL R39, R39, 0.25 ;  /* 0x3e80000027271820 */ /* 0x000fe20000400000 */
[C---:B-1----:R-:W-:Y:S01]  /*9fb0*/  FMUL R12, R140.reuse, R41 ;  /* 0x000000298c0c7220 */ /* 0x042fe20000400000 */
[----:B------:R-:W-:Y:S01]  /*9fc0*/  FMUL R37, R140, R37 ;  /* 0x000000258c257220 */ /* 0x000fe20000400000 */
[----:B------:R-:W-:Y:S02]  /*9fd0*/  IMAD.MOV.U32 R153, RZ, RZ, R69 ;  /* 0x000000ffff997224 */ /* 0x000fe400078e0045 */
[----:B------:R-:W-:Y:S01]  /*9fe0*/  FFMA.FTZ R208, R57, 1.1920928955078125e-07, R208 ;  /* 0x3400000039d07823 */ /* 0x000fe200000100d0 */
[----:B------:R-:W-:Y:S01]  /*9ff0*/  FMUL R61, R123, R142 ;  /* 0x0000008e7b3d7220 */ /* 0x000fe20000400000 */
        /* <DEDUP_REMOVED lines=18> */
[----:B------:R-:W-:Y:S01]  /*a120*/  @!P3 FMUL R154, R154, 16777216 ;  /* 0x4b8000009a9ab820 */ /* 0x000fe20000400000 */
[----:B------:R-:W-:Y:S01]  /*a130*/  FMUL R101, R10, R18 ;  /* 0x000000120a657220 */ /* 0x000fe20000400000 */
[----:B------:R-:W-:Y:S01]  /*a140*/  @P2 FMUL R49, R49, 0.25 ;  /* 0x3e80000031312820 */ /* 0x000fe20000400000 */
[----:B------:R-:W-:Y:S01]  /*a150*/  @P2 FMUL R45, R45, 0.25 ;  /* 0x3e8000002d2d2820 */ /* 0x000fe20000400000 */
[----:B------:R-:W-:-:S02]  /*a160*/  IMAD.MOV.U32 R22, RZ, RZ, R65 ;  /* 0x000000ffff167224 */ /* 0x000fc400078e0041 */
[----:B------:R-:W-:Y:S01]  /*a170*/  FFMA.FTZ R207, R56, 1.1920928955078125e-07, R207 ;  /* 0x3400000038cf7823 */ /* 0x000fe200000100cf */
[----:B------:R-:W-:Y:S02]  /*a180*/  IMAD.MOV.U32 R150, RZ, RZ, R81 ;  /* 0x000000ffff967224 */ /* 0x000fe400078e0051 */
[----:B------:R-:W-:Y:S01]  /*a190*/  FFMA.FTZ R206, R59, 1.1920928955078125e-07, R206 ;  /* 0x340000003bce7823 */ /* 0x000fe200000100ce */
        /* <DEDUP_REMOVED lines=8> */
[----:B------:R-:W-:Y:S01]  /*a220*/  @!P3 FMUL R17, R17, 16777216 ;  /* 0x4b8000001111b820 */ /* 0x000fe20000400000 */
[----:B------:R-:W-:Y:S01]  /*a230*/  @!P3 FMUL R55, R55, 16777216 ;  /* 0x4b8000003737b820 */ /* 0x000fe20000400000 */
[C---:B------:R-:W-:Y:S01]  /*a240*/  FMUL R142, R10.reuse, R13 ;  /* 0x0000000d0a8e7220 */ /* 0x040fe20000400000 */
[----:B------:R-:W-:Y:S01]  /*a250*/  FMUL R18, R10, R8 ;  /* 0x000000080a127220 */ /* 0x000fe20000400000 */
[----:B------:R-:W-:Y:S01]  /*a260*/  @P2 FMUL R9, R9, 0.25 ;  /* 0x3e80000009092820 */ /* 0x000fe20000400000 */
[----:B------:R-:W-:Y:S01]  /*a270*/  @!P4 FMUL R48, R48, 16777216 ;  /* 0x4b8000003030c820 */ /* 0x000fe20000400000 */
[----:B------:R-:W-:Y:S01]  /*a280*/  @!P4 FMUL R44, R44, 16777216 ;  /* 0x4b8000002c2cc820 */ /* 0x000fe20000400000 */
[----:B------:R-:W-:Y:S01]  /*a290*/  BAR.SYNC.DEFER_BLOCKING 0x0 ;  /* 0x0000000000007b1d */ /* 0x000fe20000010000 */
[----:B------:R-:W-:-:S02]  /*a2a0*/  IMAD.MOV.U32 R146, RZ, RZ, R77 ;  /* 0x000000ffff927224 */ /* 0x000fc400078e004d */
        /* <DEDUP_REMOVED lines=18> */
[----:B------:R-:W-:Y:S01]  /*a3d0*/  FMUL R81, R103, R82 ;  /* 0x0000005267517220 */ /* 0x000fe20000400000 */
[----:B------:R-:W-:Y:S01]  /*a3e0*/  @!P3 FMUL R19, R19, 16777216 ;  /* 0x4b8000001313b820 */ /* 0x000fe20000400000 */
[----:B------:R-:W-:Y:S01]  /*a3f0*/  @!P3 FMUL R54, R54, 16777216 ;  /* 0x4b8000003636b820 */ /* 0x000fe20000400000 */
[----:B------:R-:W-:Y:S01]  /*a400*/  @!P3 FMUL R50, R50, 16777216 ;  /* 0x4b8000003232b820 */ /* 0x000fe20000400000 */
[C---:B------:R-:W-:Y:S01]  /*a410*/  FMUL R8, R140.reuse, R40 ;  /* 0x000000288c087220 */ /* 0x040fe20000400000 */
[----:B------:R-:W-:Y:S01]  /*a420*/  FMUL R13, R140, R36 ;  /* 0x000000248c0d7220 */ /* 0x000fe20000400000 */
[----:B------:R-:W-:Y:S01]  /*a430*/  @P2 FMUL R7, R7, 0.25 ;  /* 0x3e80000007072820 */ /* 0x000fe20000400000 */
[----:B------:R-:W-:Y:S01]  /*a440*/  @P2 FMUL R53, R53, 0.25 ;  /* 0x3e80000035352820 */ /* 0x000fe20000400000 */
[----:B------:R-:W-:Y:S01]  /*a450*/  FMUL R123, R123, R86 ;  /* 0x000000567b7b7220 */ /* 0x000fe20000400000 */
        /* <DEDUP_REMOVED lines=11> */
[----:B------:R-:W-:Y:S01]  /*a510*/  @!P3 FMUL R47, R47, 16777216 ;  /* 0x4b8000002f2fb820 */ /* 0x000fe20000400000 */
[----:B------:R-:W-:Y:S01]  /*a520*/  @!P3 FMUL R39, R39, 16777216 ;  /* 0x4b8000002727b820 */ /* 0x000fe20000400000 */
        /* <DEDUP_REMOVED lines=38> */
[----:B------:R-:W-:Y:S01]  /*a790*/  FMUL R99, R10, R154 ;  /* 0x0000009a0a637220 */ /* 0x000fe20000400000 */
[----:B------:R-:W-:Y:S01]  /*a7a0*/  F2FP.BF16.F32.PACK_AB R12, R12, R37 ;  /* 0x000000250c0c723e */ /* 0x000fe200000010ff */
[----:B------:R-:W-:Y:S01]  /*a7b0*/  @!P4 FMUL R49, R49, 16777216 ;  /* 0x4b8000003131c820 */ /* 0x000fe20000400000 */
[----:B------:R-:W-:Y:S01]  /*a7c0*/  @!P4 FMUL R45, R45, 16777216 ;  /* 0x4b8000002d2dc820 */ /* 0x000fe20000400000 */
[C---:B------:R-:W-:Y:S01]  /*a7d0*/  FMUL R103, R10.reuse, R17 ;  /* 0x000000110a677220 */ /* 0x040fe20000400000 */
[----:B------:R-:W-:Y:S01]  /*a7e0*/  FMUL R154, R10, R55 ;  /* 0x000000370a9a7220 */ /* 0x000fe20000400000 */
[----:B------:R-:W-:Y:S01]  /*a7f0*/  @!P4 FMUL R9, R9, 16777216 ;  /* 0x4b8000000909c820 */ /* 0x000fe20000400000 */
[C---:B------:R-:W-:Y:S01]  /*a800*/  FMUL R48, R140.reuse, R48 ;  /* 0x000000308c307220 */ /* 0x040fe20000400000 */
[----:B------:R-:W-:Y:S01]  /*a810*/  FMUL R37, R140, R44 ;  /* 0x0000002c8c257220 */ /* 0x000fe20000400000 */
[C---:B------:R-:W-:Y:S01]  /*a820*/  FMUL R98, R10.reuse, R19 ;  /* 0x000000130a627220 */ /* 0x040fe20000400000 */
[C---:B------:R-:W-:Y:S01]  /*a830*/  FMUL R55, R10.reuse, R54 ;  /* 0x000000360a377220 */ /* 0x040fe20000400000 */
[----:B------:R-:W-:Y:S01]  /*a840*/  FMUL R17, R10, R50 ;  /* 0x000000320a117220 */ /* 0x000fe20000400000 */
[----:B------:R-:W-:Y:S01]  /*a850*/  @P2 FMUL R14, R14, 0.25 ;  /* 0x3e8000000e0e2820 */ /* 0x000fe20000400000 */
[----:B------:R-:W-:Y:S01]  /*a860*/  @!P4 FMUL R7, R7, 16777216 ;  /* 0x4b8000000707c820 */ /* 0x000fe20000400000 */
[----:B------:R-:W-:Y:S01]  /*a870*/  @!P4 FMUL R53, R53, 16777216 ;  /* 0x4b8000003535c820 */ /* 0x000fe20000400000 */
[C---:B------:R-:W-:Y:S01]  /*a880*/  FMUL R102, R10.reuse, R16 ;  /* 0x000000100a667220 */ /* 0x040fe20000400000 */
[C---:B------:R-:W-:Y:S01]  /*a890*/  FMUL R19, R10.reuse, R30 ;  /* 0x0000001e0a137220 */ /* 0x040fe20000400000 */
[C---:B------:R-:W-:Y:S01]  /*a8a0*/  FMUL R50, R10.reuse, R47 ;  /* 0x0000002f0a327220 */ /* 0x040fe20000400000 */
[----:B------:R-:W-:Y:S01]  /*a8b0*/  FMUL R54, R10, R39 ;  /* 0x000000270a367220 */ /* 0x000fe20000400000 */
[----:B------:R-:W-:Y:S01]  /*a8c0*/  F2FP.BF16.F32.PACK_AB R8, R8, R13 ;  /* 0x0000000d0808723e */ /* 0x000fe200000010ff */
[----:B------:R-:W-:Y:S01]  /*a8d0*/  @P2 FMUL R52, R52, 0.25 ;  /* 0x3e80000034342820 */ /* 0x000fe20000400000 */
[----:B------:R-:W-:Y:S01]  /*a8e0*/  @P2 FMUL R28, R28, 0.25 ;  /* 0x3e8000001c1c2820 */ /* 0x000fe20000400000 */
[----:B------:R-:W-:Y:S01]  /*a8f0*/  @P2 FMUL R11, R11, 0.25 ;  /* 0x3e8000000b0b2820 */ /* 0x000fe20000400000 */
        /* <DEDUP_REMOVED lines=19> */
[C---:B------:R-:W-:Y:S01]  /*aa30*/  FMUL R36, R140.reuse, R45 ;  /* 0x0000002d8c247220 */ /* 0x040fe20000400000 */
[----:B------:R-:W0:Y:S01]  /*aa40*/  LDC R201, c[0x0][0x278] ;  /* 0x00009e00ffc97b82 */ /* 0x000e220000000800 */
[----:B------:R-:W-:Y:S01]  /*aa50*/  FMUL R10, R140, R9 ;  /* 0x000000098c0a7220 */ /* 0x000fe20000400000 */
[----:B------:R-:W-:Y:S01]  /*aa60*/  F2FP.BF16.F32.PACK_AB R9, R48, R37 ;  /* 0x000000253009723e */ /* 0x000fe200000010ff */
[----:B------:R-:W-:Y:S01]  /*aa70*/  @!P4 FMUL R14, R14, 16777216 ;  /* 0x4b8000000e0ec820 */ /* 0x000fe20000400000 */
[C---:B------:R-:W-:Y:S01]  /*aa80*/  FMUL R7, R140.reuse, R7 ;  /* 0x000000078c077220 */ /* 0x040fe20000400000 */
[----:B------:R-:W-:Y:S01]  /*aa90*/  FMUL R38, R140, R53 ;  /* 0x000000358c267220 */ /* 0x000fe20000400000 */
[----:B------:R-:W-:Y:S01]  /*aaa0*/  @!P4 FMUL R52, R52, 16777216 ;  /* 0x4b8000003434c820 */ /* 0x000fe20000400000 */
[----:B------:R-:W-:-:S02]  /*aab0*/  IMAD.SHL.U32 R37, R20, 0x4, RZ ;  /* 0x0000000414257824 */ /* 0x000fc400078e00ff */
[----:B------:R-:W-:Y:S01]  /*aac0*/  @!P4 FMUL R28, R28, 16777216 ;  /* 0x4b8000001c1cc820 */ /* 0x000fe20000400000 */
[----:B------:R-:W-:Y:S01]  /*aad0*/  @!P4 FMUL R11, R11, 16777216 ;  /* 0x4b8000000b0bc820 */ /* 0x000fe20000400000 */
[----:B------:R-:W-:Y:S01]  /*aae0*/  F2FP.BF16.F32.PACK_AB R13, R13, R36 ;  /* 0x000000240d0d723e */ /* 0x000fe200000010ff */
[C---:B------:R-:W-:Y:S01]  /*aaf0*/  FMUL R36, R140.reuse, R14 ;  /* 0x0000000e8c247220 */ /* 0x040fe20000400000 */
[C---:B------:R-:W-:Y:S01]  /*ab00*/  FMUL R15, R140.reuse, R52 ;  /* 0x000000348c0f7220 */ /* 0x040fe20000400000 */
[----:B------:R-:W-:Y:S01]  /*ab10*/  @P2 FMUL R29, R29, 0.25 ;  /* 0x3e8000001d1d2820 */ /* 0x000fe20000400000 */
[C---:B------:R-:W-:Y:S01]  /*ab20*/  FMUL R28, R140.reuse, R28 ;  /* 0x0000001c8c1c7220 */ /* 0x040fe20000400000 */
[----:B------:R-:W-:Y:S01]  /*ab30*/  FMUL R11, R140, R11 ;  /* 0x0000000b8c0b7220 */ /* 0x000fe20000400000 */
[----:B------:R-:W-:Y:S01]  /*ab40*/  F2FP.BF16.F32.PACK_AB R14, R7, R38 ;  /* 0x00000026070e723e */ /* 0x000fe200000010ff */
[----:B------:R-:W-:Y:S01]  /*ab50*/  IMAD.IADD R108, R35, 0x1, -R108 ;  /* 0x00000001236c7824 */ /* 0x000fe200078e0a6c */
[----:B------:R-:W-:Y:S01]  /*ab60*/  LOP3.LUT R7, R37, 0x70, RZ, 0xc0, !PT ;  /* 0x0000007025077812 */ /* 0x000fe200078ec0ff */
[----:B------:R-:W-:Y:S01]  /*ab70*/  @!P4 FMUL R29, R29, 16777216 ;  /* 0x4b8000001d1dc820 */ /* 0x000fe20000400000 */
[----:B------:R-:W-:Y:S01]  /*ab80*/  F2FP.BF16.F32.PACK_AB R17, R17, R46 ;  /* 0x0000002e1111723e */ /* 0x000fe200000010ff */
[----:B------:R-:W-:Y:S01]  /*ab90*/  FADD R44, R108, -1 ;  /* 0xbf8000006c2c7421 */ /* 0x000fe20000000000 */
[----:B------:R-:W-:Y:S01]  /*aba0*/  F2FP.BF16.F32.PACK_AB R10, R10, R15 ;  /* 0x0000000f0a0a723e */ /* 0x000fe200000010ff */
[----:B------:R-:W-:Y:S01]  /*abb0*/  FMUL R15, R140, R29 ;  /* 0x0000001d8c0f7220 */ /* 0x000fe20000400000 */
[----:B------:R-:W-:Y:S01]  /*abc0*/  F2FP.BF16.F32.PACK_AB R11, R28, R11 ;  /* 0x0000000b1c0b723e */ /* 0x000fe200000010ff */
[----:B------:R-:W-:Y:S01]  /*abd0*/  @P2 FMUL R27, R27, 0.25 ;  /* 0x3e8000001b1b2820 */ /* 0x000fe20000400000 */
[----:B------:R-:W-:Y:S01]  /*abe0*/  LOP3.LUT R104, R104, R7, RZ, 0x3c, !PT ;  /* 0x0000000768687212 */ /* 0x000fe200078e3cff */
[----:B------:R-:W-:Y:S01]  /*abf0*/  IMAD.IADD R106, R33, 0x1, -R106 ;  /* 0x00000001216a7824 */ /* 0x000fe200078e0a6a */
[----:B------:R-:W-:Y:S01]  /*ac00*/  MOV R46, 0x3dc6b27f ;  /* 0x3dc6b27f002e7802 */ /* 0x000fe20000000f00 */
[----:B------:R-:W-:Y:S01]  /*ac10*/  @!P4 FMUL R27, R27, 16777216 ;  /* 0x4b8000001b1bc820 */ /* 0x000fe20000400000 */
[----:B------:R-:W-:Y:S01]  /*ac20*/  SHF.R.U32.HI R108, RZ, 0x5, R20 ;  /* 0x00000005ff6c7819 */ /* 0x000fe20000011614 */
[----:B------:R1:W-:Y:S01]  /*ac30*/  STS.128 [R104+UR6], R8 ;  /* 0x0000000868007988 */ /* 0x0003e20008000c06 */
[----:B------:R-:W-:Y:S01]  /*ac40*/  F2FP.BF16.F32.PACK_AB R15, R15, R36 ;  /* 0x000000240f0f723e */ /* 0x000fe200000010ff */
[----:B------:R-:W-:Y:S01]  /*ac50*/  FMUL R40, R140, R27 ;  /* 0x0000001b8c287220 */ /* 0x000fe20000400000 */
[----:B------:R-:W-:Y:S01]  /*ac60*/  SGXT.U32 R108, R108, 0x2 ;  /* 0x000000026c6c781a */ /* 0x000fe20000000000 */
[----:B------:R-:W-:Y:S01]  /*ac70*/  IMAD.IADD R107, R34, 0x1, -R107 ;  /* 0x00000001226b7824 */ /* 0x000fe200078e0a6b */
[----:B------:R-:W-:Y:S01]  /*ac80*/  F2FP.BF16.F32.PACK_AB R16, R16, R39 ;  /* 0x000000271010723e */ /* 0x000fe200000010ff */
[----:B------:R2:W-:Y:S01]  /*ac90*/  STS.128 [R104+UR6+0x200], R12 ;  /* 0x0002000c68007988 */ /* 0x0005e20008000c06 */
[----:B------:R-:W-:Y:S01]  /*aca0*/  F2FP.BF16.F32.PACK_AB R18, R18, R55 ;  /* 0x000000371212723e */ /* 0x000fe200000010ff */
[----:B0-----:R-:W-:Y:S01]  /*acb0*/  IMAD R108, R108, R201, RZ ;  /* 0x000000c96c6c7224 */ /* 0x001fe200078e02ff */
[----:B------:R-:W-:Y:S01]  /*acc0*/  F2FP.BF16.F32.PACK_AB R19, R19, R142 ;  /* 0x0000008e1313723e */ /* 0x000fe200000010ff */
[----:B------:R-:W-:Y:S01]  /*acd0*/  FADD R107, R107, -1 ;  /* 0xbf8000006b6b7421 */ /* 0x000fe20000000000 */
[----:B------:R-:W-:Y:S01]  /*ace0*/  F2FP.BF16.F32.PACK_AB R27, R31, R30 ;  /* 0x0000001e1f1b723e */ /* 0x000fe200000010ff */
[----:B------:R-:W-:Y:S01]  /*acf0*/  @P2 FMUL R22, R22, 0.25 ;  /* 0x3e80000016162820 */ /* 0x000fe20000400000 */
[----:B------:R-:W-:Y:S01]  /*ad00*/  F2FP.BF16.F32.PACK_AB R31, R127, R128 ;  /* 0x000000807f1f723e */ /* 0x000fe200000010ff */
[----:B------:R0:W-:Y:S01]  /*ad10*/  STS.128 [R104+UR6+0x80], R16 ;  /* 0x0000801068007988 */ /* 0x0001e20008000c06 */
[----:B------:R-:W-:Y:S01]  /*ad20*/  F2FP.BF16.F32.PACK_AB R30, R131, R132 ;  /* 0x00000084831e723e */ /* 0x000fe200000010ff */
[C---:B-1----:R-:W-:Y:S01]  /*ad30*/  FFMA.FTZ R11, R44.reuse, R46, -0.16845393180847167969 ;  /* 0xbe2c7f302c0b7423 */ /* 0x042fe2000001002e */
[----:B------:R-:W-:Y:S01]  /*ad40*/  F2FP.BF16.F32.PACK_AB R8, R137, R166 ;  /* 0x000000a68908723e */ /* 0x000fe200000010ff */
[----:B------:R-:W-:Y:S01]  /*ad50*/  @P2 FMUL R153, R153, 0.25 ;  /* 0x3e80000099992820 */ /* 0x000fe20000400000 */
[----:B------:R-:W-:Y:S01]  /*ad60*/  F2FP.BF16.F32.PACK_AB R9, R133, R136 ;  /* 0x000000888509723e */ /* 0x000fe200000010ff */
[----:B------:R-:W-:Y:S01]  /*ad70*/  FFMA.FTZ R11, R44, R11, 0.1716887056827545166 ;  /* 0x3e2fcf2a2c0b7423 */ /* 0x000fe2000001000b */
[----:B------:R-:W-:Y:S01]  /*ad80*/  F2FP.BF16.F32.PACK_AB R10, R129, R130 ;  /* 0x00000082810a723e */ /* 0x000fe200000010ff */
[----:B------:R-:W-:Y:S01]  /*ad90*/  @P2 FMUL R152, R152, 0.25 ;  /* 0x3e80000098982820 */ /* 0x000fe20000400000 */
[----:B--2---:R-:W-:Y:S01]  /*ada0*/  F2FP.BF16.F32.PACK_AB R12, R112, R123 ;  /* 0x0000007b700c723e */ /* 0x004fe200000010ff */
[----:B------:R-:W-:Y:S01]  /*adb0*/  FFMA.FTZ R13, R44, R11, -0.17900948226451873779 ;  /* 0xbe374e432c0d7423 */ /* 0x000fe2000001000b */
[----:B------:R-:W-:Y:S01]  /*adc0*/  F2FP.BF16.F32.PACK_AB R11, R110, R125 ;  /* 0x0000007d6e0b723e */ /* 0x000fe200000010ff */
[----:B------:R-:W-:Y:S01]  /*add0*/  IMAD R110, R201, 0x4, R108 ;  /* 0x00000004c96e7824 */ /* 0x000fe200078e026c */
[----:B------:R-:W-:Y:S01]  /*ade0*/  F2FP.BF16.F32.PACK_AB R14, R115, R116 ;  /* 0x00000074730e723e */ /* 0x000fe200000010ff */
[----:B------:R-:W-:Y:S01]  /*adf0*/  FFMA.FTZ R13, R44, R13, 0.20512372255325317383 ;  /* 0x3e520bf42c0d7423 */ /* 0x000fe2000001000d */
[----:B------:R-:W-:Y:S01]  /*ae00*/  F2FP.BF16.F32.PACK_AB R28, R138, R165 ;  /* 0x000000a58a1c723e */ /* 0x000fe200000010ff */
[----:B------:R-:W-:Y:S01]  /*ae10*/  IMAD R112, R201, 0x4, R110 ;  /* 0x00000004c9707824 */ /* 0x000fe200078e026e */
[----:B0-----:R-:W-:Y:S01]  /*ae20*/  F2FP.BF16.F32.PACK_AB R18, R111, R118 ;  /* 0x000000766f12723e */ /* 0x001fe200000010ff */
[----:B------:R-:W-:Y:S01]  /*ae30*/  FFMA.FTZ R15, R44, R13, -0.24046532809734344482 ;  /* 0xbe763c8b2c0f7423 */ /* 0x000fe2000001000d */
[----:B------:R-:W-:Y:S01]  /*ae40*/  F2FP.BF16.F32.PACK_AB R13, R114, R119 ;  /* 0x00000077720d723e */ /* 0x000fe200000010ff */
[----:B------:R0:W-:Y:S01]  /*ae50*/  STS.128 [R104+UR6+0x300], R8 ;  /* 0x0003000868007988 */ /* 0x0001e20008000c06 */
[----:B------:R-:W-:Y:S01]  /*ae60*/  LEA R114, R201, R112, 0x2 ;  /* 0x00000070c9727211 */ /* 0x000fe200078e10ff */
[----:B------:R-:W-:Y:S01]  /*ae70*/  FFMA.FTZ R15, R44, R15, 0.28857114911079406738 ;  /* 0x3e93bf992c0f7423 */ /* 0x000fe2000001000f */
[----:B------:R-:W-:Y:S01]  /*ae80*/  F2FP.BF16.F32.PACK_AB R16, R121, R126 ;  /* 0x0000007e7910723e */ /* 0x000fe200000010ff */
[----:B------:R-:W-:Y:S01]  /*ae90*/  @P2 FMUL R150, R150, 0.25 ;  /* 0x3e80000096962820 */ /* 0x000fe20000400000 */
[----:B------:R-:W-:Y:S01]  /*aea0*/  F2FP.BF16.F32.PACK_AB R17, R117, R124 ;  /* 0x0000007c7511723e */ /* 0x000fe200000010ff */
[----:B------:R-:W-:-:S02]  /*aeb0*/  IMAD R116, R201, 0x4, R114 ;  /* 0x00000004c9747824 */ /* 0x000fc400078e0272 */
[----:B------:R-:W-:Y:S01]  /*aec0*/  FFMA.FTZ R19, R44, R15, -0.36067417263984680176 ;  /* 0xbeb8aa492c137423 */ /* 0x000fe2000001000f */
[----:B------:R-:W-:Y:S01]  /*aed0*/  F2FP.BF16.F32.PACK_AB R15, R113, R122 ;  /* 0x0000007a710f723e */ /* 0x000fe200000010ff */
[----:B------:R-:W-:Y:S01]  /*aee0*/  @P2 FMUL R147, R147, 0.25 ;  /* 0x3e80000093932820 */ /* 0x000fe20000400000 */
[----:B------:R-:W-:Y:S01]  /*aef0*/  IMAD R118, R201, 0x4, R116 ;  /* 0x00000004c9767824 */ /* 0x000fe200078e0274 */
[----:B------:R-:W-:Y:S01]  /*af00*/  IADD3 R105, R32, -R105, RZ ;  /* 0x8000006920697210 */ /* 0x000fe20007ffe0ff */
[----:B------:R-:W-:Y:S01]  /*af10*/  @P2 FMUL R146, R146, 0.25 ;  /* 0x3e80000092922820 */ /* 0x000fe20000400000 */
[----:B------:R-:W-:Y:S01]  /*af20*/  F2FP.BF16.F32.PACK_AB R29, R134, R135 ;  /* 0x00000087861d723e */ /* 0x000fe200000010ff */
[----:B------:R-:W-:Y:S01]  /*af30*/  @P2 FMUL R26, R26, 0.25 ;  /* 0x3e8000001a1a2820 */ /* 0x000fe20000400000 */
[----:B------:R-:W-:Y:S01]  /*af40*/  @P2 FMUL R23, R23, 0.25 ;  /* 0x3e80000017172820 */ /* 0x000fe20000400000 */
[C---:B0-----:R-:W-:Y:S01]  /*af50*/  FFMA.FTZ R9, R44.reuse, R19, 0.48089820146560668945 ;  /* 0x3ef6384a2c097423 */ /* 0x041fe20000010013 */
[----:B------:R-:W-:Y:S01]  /*af60*/  F2FP.BF16.F32.PACK_AB R19, R109, R120 ;  /* 0x000000786d13723e */ /* 0x000fe200000010ff */
[----:B------:R-:W-:Y:S01]  /*af70*/  @P2 FMUL R21, R21, 0.25 ;  /* 0x3e80000015152820 */ /* 0x000fe20000400000 */
[----:B------:R-:W-:Y:S01]  /*af80*/  LEA R120, R201, R118, 0x2 ;  /* 0x00000076c9787211 */ /* 0x000fe200078e10ff */
[----:B------:R-:W-:Y:S01]  /*af90*/  FFMA.FTZ R9, R44, R9, -0.72134751081466674805 ;  /* 0xbf38aa3b2c097423 */ /* 0x000fe20000010009 */
[----:B------:R-:W-:Y:S01]  /*afa0*/  @P2 FMUL R145, R145, 0.25 ;  /* 0x3e80000091912820 */ /* 0x000fe20000400000 */
[----:B------:R-:W-:Y:S01]  /*afb0*/  @P2 FMUL R144, R144, 0.25 ;  /* 0x3e80000090902820 */ /* 0x000fe20000400000 */
[----:B------:R-:W-:Y:S01]  /*afc0*/  @P2 FMUL R149, R149, 0.25 ;  /* 0x3e80000095952820 */ /* 0x000fe20000400000 */
[----:B------:R-:W-:-:S02]  /*afd0*/  IMAD R122, R201, 0x4, R120 ;  /* 0x00000004c97a7824 */ /* 0x000fc400078e0278 */
[----:B------:R-:W-:Y:S01]  /*afe0*/  FMUL R9, R44, R9 ;  /* 0x000000092c097220 */ /* 0x000fe20000400000 */
[----:B------:R-:W-:Y:S01]  /*aff0*/  @P2 FMUL R148, R148, 0.25 ;  /* 0x3e80000094942820 */ /* 0x000fe20000400000 */
[----:B------:R-:W-:Y:S01]  /*b000*/  @P2 FMUL R25, R25, 0.25 ;  /* 0x3e80000019192820 */ /* 0x000fe20000400000 */
[----:B------:R-:W-:Y:S02]  /*b010*/  IMAD R126, R201, 0x4, R122 ;  /* 0x00000004c97e7824 */ /* 0x000fe400078e027a */
[----:B------:R-:W-:Y:S01]  /*b020*/  FMUL R9, R44, R9 ;  /* 0x000000092c097220 */ /* 0x000fe20000400000 */
[----:B------:R-:W-:Y:S01]  /*b030*/  @P2 FMUL R24, R24, 0.25 ;  /* 0x3e80000018182820 */ /* 0x000fe20000400000 */
[----:B------:R-:W-:Y:S01]  /*b040*/  FFMA.FTZ R8, R107, R46, -0.16845393180847167969 ;  /* 0xbe2c7f306b087423 */ /* 0x000fe2000001002e */
[----:B------:R-:W-:Y:S01]  /*b050*/  @!P4 FMUL R22, R22, 16777216 ;  /* 0x4b8000001616c820 */ /* 0x000fe20000400000 */
[----:B------:R-:W-:Y:S01]  /*b060*/  LEA R124, R201, R126, 0x2 ;  /* 0x0000007ec97c7211 */ /* 0x000fe200078e10ff */
[----:B------:R-:W-:Y:S01]  /*b070*/  FFMA.FTZ R44, R44, 1.4426950216293334961, R9 ;  /* 0x3fb8aa3b2c2c7823 */ /* 0x000fe20000010009 */
[----:B------:R-:W-:Y:S01]  /*b080*/  FADD R9, R106, -1 ;  /* 0xbf8000006a097421 */ /* 0x000fe20000000000 */
[----:B------:R-:W-:Y:S01]  /*b090*/  FADD R105, R105, -1 ;  /* 0xbf80000069697421 */ /* 0x000fe20000000000 */
[----:B------:R-:W-:Y:S01]  /*b0a0*/  @!P4 FMUL R153, R153, 16777216 ;  /* 0x4b8000009999c820 */ /* 0x000fe20000400000 */
[----:B------:R-:W-:-:S02]  /*b0b0*/  IMAD R128, R201, 0x4, R124 ;  /* 0x00000004c9807824 */ /* 0x000fc400078e027c */
[----:B------:R-:W-:Y:S01]  /*b0c0*/  @!P4 FMUL R152, R152, 16777216 ;  /* 0x4b8000009898c820 */ /* 0x000fe20000400000 */
[----:B------:R-:W-:Y:S01]  /*b0d0*/  @!P4 FMUL R150, R150, 16777216 ;  /* 0x4b8000009696c820 */ /* 0x000fe20000400000 */
[----:B------:R-:W-:Y:S01]  /*b0e0*/  @!P4 FMUL R147, R147, 16777216 ;  /* 0x4b8000009393c820 */ /* 0x000fe20000400000 */
[----:B------:R-:W-:Y:S02]  /*b0f0*/  IMAD R106, R201, 0x4, R128 ;  /* 0x00000004c96a7824 */ /* 0x000fe400078e0280 */
[----:B------:R-:W-:Y:S01]  /*b100*/  @!P4 FMUL R146, R146, 16777216 ;  /* 0x4b8000009292c820 */ /* 0x000fe20000400000 */
[----:B------:R-:W-:Y:S01]  /*b110*/  @!P4 FMUL R26, R26, 16777216 ;  /* 0x4b8000001a1ac820 */ /* 0x000fe20000400000 */
[----:B------:R-:W-:Y:S01]  /*b120*/  @!P4 FMUL R23, R23, 16777216 ;  /* 0x4b8000001717c820 */ /* 0x000fe20000400000 */
[----:B------:R-:W-:Y:S01]  /*b130*/  @!P4 FMUL R21, R21, 16777216 ;  /* 0x4b8000001515c820 */ /* 0x000fe20000400000 */
[----:B------:R-:W-:Y:S01]  /*b140*/  LEA R132, R201, R106, 0x2 ;  /* 0x0000006ac9847211 */ /* 0x000fe200078e10ff */
[----:B------:R-:W-:Y:S01]  /*b150*/  @!P4 FMUL R145, R145, 16777216 ;  /* 0x4b8000009191c820 */ /* 0x000fe20000400000 */
[----:B------:R-:W-:Y:S01]  /*b160*/  @!P4 FMUL R144, R144, 16777216 ;  /* 0x4b8000009090c820 */ /* 0x000fe20000400000 */
[----:B------:R-:W-:Y:S01]  /*b170*/  @!P4 FMUL R149, R149, 16777216 ;  /* 0x4b8000009595c820 */ /* 0x000fe20000400000 */
[----:B------:R-:W-:Y:S01]  /*b180*/  @!P4 FMUL R148, R148, 16777216 ;  /* 0x4b8000009494c820 */ /* 0x000fe20000400000 */
[----:B------:R-:W-:-:S02]  /*b190*/  IMAD R130, R201, 0x4, R132 ;  /* 0x00000004c9827824 */ /* 0x000fc400078e0284 */
[----:B------:R-:W-:Y:S01]  /*b1a0*/  @!P4 FMUL R25, R25, 16777216 ;  /* 0x4b8000001919c820 */ /* 0x000fe20000400000 */
[----:B------:R-:W-:Y:S01]  /*b1b0*/  @!P4 FMUL R24, R24, 16777216 ;  /* 0x4b8000001818c820 */ /* 0x000fe20000400000 */
[----:B------:R-:W-:Y:S01]  /*b1c0*/  FFMA.FTZ R8, R107, R8, 0.1716887056827545166 ;  /* 0x3e2fcf2a6b087423 */ /* 0x000fe20000010008 */
[----:B------:R-:W-:Y:S02]  /*b1d0*/  IMAD R138, R201, 0x4, R130 ;  /* 0x00000004c98a7824 */ /* 0x000fe400078e0282 */
[C---:B------:R-:W-:Y:S01]  /*b1e0*/  FMUL R37, R140.reuse, R22 ;  /* 0x000000168c257220 */ /* 0x040fe20000400000 */
[----:B------:R0:W-:Y:S01]  /*b1f0*/  STS.128 [R104+UR6+0x180], R12 ;  /* 0x0001800c68007988 */ /* 0x0001e20008000c06 */
[----:B------:R-:W-:Y:S01]  /*b200*/  FFMA.FTZ R10, R105, R46, -0.16845393180847167969 ;  /* 0xbe2c7f30690a7423 */ /* 0x000fe2000001002e */
[C---:B------:R-:W-:Y:S01]  /*b210*/  FMUL R39, R140.reuse, R153 ;  /* 0x000000998c277220 */ /* 0x040fe20000400000 */
[C---:B------:R-:W-:Y:S01]  /*b220*/  LEA R134, R201.reuse, R138, 0x2 ;  /* 0x0000008ac9867211 */ /* 0x040fe200078e10ff */
[C---:B------:R-:W-:Y:S01]  /*b230*/  FMUL R152, R140.reuse, R152 ;  /* 0x000000988c987220 */ /* 0x040fe20000400000 */
[C---:B------:R-:W-:Y:S01]  /*b240*/  FMUL R150, R140.reuse, R150 ;  /* 0x000000968c967220 */ /* 0x040fe20000400000 */
[C---:B------:R-:W-:Y:S01]  /*b250*/  FMUL R147, R140.reuse, R147 ;  /* 0x000000938c937220 */ /* 0x040fe20000400000 */
[----:B------:R-:W-:Y:S01]  /*b260*/  FMUL R38, R140, R146 ;  /* 0x000000928c267220 */ /* 0x000fe20000400000 */
[----:B------:R-:W-:-:S02]  /*b270*/  IMAD R136, R201, 0x4, R134 ;  /* 0x00000004c9887824 */ /* 0x000fc400078e0286 */
        /* <DEDUP_REMOVED lines=9> */
[----:B0-----:R-:W-:Y:S01]  /*b310*/  FFMA.FTZ R12, R9, R46, -0.16845393180847167969 ;  /* 0xbe2c7f30090c7423 */ /* 0x001fe2000001002e */
[----:B------:R-:W-:-:S02]  /*b320*/  IMAD R140, R201, 0x4, R136 ;  /* 0x00000004c98c7824 */ /* 0x000fc400078e0288 */
[----:B------:R-:W-:Y:S01]  /*b330*/  FFMA.FTZ R8, R107, R8, -0.17900948226451873779 ;  /* 0xbe374e436b087423 */ /* 0x000fe20000010008 */
[----:B------:R-:W-:Y:S01]  /*b340*/  FFMA.FTZ R10, R105, R10, 0.1716887056827545166 ;  /* 0x3e2fcf2a690a7423 */ /* 0x000fe2000001000a */
[----:B------:R-:W-:Y:S01]  /*b350*/  FFMA.FTZ R12, R9, R12, 0.1716887056827545166 ;  /* 0x3e2fcf2a090c7423 */ /* 0x000fe2000001000c */
[----:B------:R-:W-:Y:S01]  /*b360*/  F2FP.BF16.F32.PACK_AB R26, R139, R154 ;  /* 0x0000009a8b1a723e */ /* 0x000fe200000010ff */
[----:B------:R-:W-:Y:S01]  /*b370*/  FFMA.FTZ R8, R107, R8, 0.20512372255325317383 ;  /* 0x3e520bf46b087423 */ /* 0x000fe20000010008 */
[----:B------:R-:W-:Y:S01]  /*b380*/  LEA R142, R201, R140, 0x2 ;  /* 0x0000008cc98e7211 */ /* 0x000fe200078e10ff */
[----:B------:R-:W-:Y:S01]  /*b390*/  FFMA.FTZ R10, R105, R10, -0.17900948226451873779 ;  /* 0xbe374e43690a7423 */ /* 0x000fe2000001000a */
[----:B------:R-:W-:Y:S01]  /*b3a0*/  FFMA.FTZ R12, R9, R12, -0.17900948226451873779 ;  /* 0xbe374e43090c7423 */ /* 0x000fe2000001000c */
[----:B------:R-:W-:Y:S01]  /*b3b0*/  FFMA.FTZ R8, R107, R8, -0.24046532809734344482 ;  /* 0xbe763c8b6b087423 */ /* 0x000fe20000010008 */
[----:B------:R-:W-:Y:S01]  /*b3c0*/  ISETP.GE.U32.AND P2, PT, R35, 0x7f800000, PT ;  /* 0x7f8000002300780c */ /* 0x000fe20003f46070 */
[----:B------:R-:W-:Y:S01]  /*b3d0*/  FFMA.FTZ R10, R105, R10, 0.20512372255325317383 ;  /* 0x3e520bf4690a7423 */ /* 0x000fe2000001000a */
[----:B------:R-:W-:-:S02]  /*b3e0*/  IMAD R146, R201, 0x4, R142 ;  /* 0x00000004c9927824 */ /* 0x000fc400078e028e */
[----:B------:R-:W-:Y:S01]  /*b3f0*/  FFMA.FTZ R12, R9, R12, 0.20512372255325317383 ;  /* 0x3e520bf4090c7423 */ /* 0x000fe2000001000c */
[----:B------:R-:W-:Y:S01]  /*b400*/  FFMA.FTZ R8, R107, R8, 0.28857114911079406738 ;  /* 0x3e93bf996b087423 */ /* 0x000fe20000010008 */
[----:B------:R-:W-:Y:S01]  /*b410*/  FFMA.FTZ R10, R105, R10, -0.24046532809734344482 ;  /* 0xbe763c8b690a7423 */ /* 0x000fe2000001000a */
[----:B------:R-:W-:Y:S02]  /*b420*/  IMAD R148, R201, 0x4, R146 ;  /* 0x00000004c9947824 */ /* 0x000fe400078e0292 */
[----:B------:R-:W-:Y:S01]  /*b430*/  FFMA.FTZ R12, R9, R12, -0.24046532809734344482 ;  /* 0xbe763c8b090c7423 */ /* 0x000fe2000001000c */
[----:B------:R-:W-:Y:S01]  /*b440*/  FFMA.FTZ R8, R107, R8, -0.36067417263984680176 ;  /* 0xbeb8aa496b087423 */ /* 0x000fe20000010008 */
[----:B------:R-:W-:Y:S01]  /*b450*/  FFMA.FTZ R10, R105, R10, 0.28857114911079406738 ;  /* 0x3e93bf99690a7423 */ /* 0x000fe2000001000a */
[----:B------:R-:W-:Y:S01]  /*b460*/  F2FP.BF16.F32.PACK_AB R24, R47, R54 ;  /* 0x000000362f18723e */ /* 0x000fe200000010ff */
[----:B------:R-:W-:Y:S01]  /*b470*/  FFMA.FTZ R12, R9, R12, 0.28857114911079406738 ;  /* 0x3e93bf99090c7423 */ /* 0x000fe2000001000c */
[----:B------:R-:W-:Y:S01]  /*b480*/  LEA R154, R201, R148, 0x2 ;  /* 0x00000094c99a7211 */ /* 0x000fe200078e10ff */
[----:B------:R-:W-:Y:S01]  /*b490*/  FFMA.FTZ R8, R107, R8, 0.48089820146560668945 ;  /* 0x3ef6384a6b087423 */ /* 0x000fe20000010008 */
[----:B------:R-:W-:Y:S01]  /*b4a0*/  FFMA.FTZ R10, R105, R10, -0.36067417263984680176 ;  /* 0xbeb8aa49690a7423 */ /* 0x000fe2000001000a */
[----:B------:R-:W-:Y:S01]  /*b4b0*/  FFMA.FTZ R12, R9, R12, -0.36067417263984680176 ;  /* 0xbeb8aa49090c7423 */ /* 0x000fe2000001000c */
[----:B------:R-:W-:Y:S01]  /*b4c0*/  F2FP.BF16.F32.PACK_AB R25, R51, R50 ;  /* 0x000000323319723e */ /* 0x000fe200000010ff */
[----:B------:R-:W-:-:S02]  /*b4d0*/  IMAD R158, R201, 0x4, R154 ;  /* 0x00000004c99e7824 */ /* 0x000fc400078e029a */
[----:B------:R-:W-:Y:S01]  /*b4e0*/  FFMA.FTZ R8, R107, R8, -0.72134751081466674805 ;  /* 0xbf38aa3b6b087423 */ /* 0x000fe20000010008 */
[----:B------:R-:W-:Y:S01]  /*b4f0*/  FFMA.FTZ R10, R105, R10, 0.48089820146560668945 ;  /* 0x3ef6384a690a7423 */ /* 0x000fe2000001000a */
[----:B------:R-:W-:Y:S01]  /*b500*/  FFMA.FTZ R12, R9, R12, 0.48089820146560668945 ;  /* 0x3ef6384a090c7423 */ /* 0x000fe2000001000c */
[----:B------:R-:W-:Y:S02]  /*b510*/  IMAD R162, R201, 0x4, R158 ;  /* 0x00000004c9a27824 */ /* 0x000fe400078e029e */
[----:B------:R-:W-:Y:S01]  /*b520*/  FMUL R8, R107, R8 ;  /* 0x000000086b087220 */ /* 0x000fe20000400000 */
[----:B------:R-:W-:Y:S01]  /*b530*/  FFMA.FTZ R10, R105, R10, -0.72134751081466674805 ;  /* 0xbf38aa3b690a7423 */ /* 0x000fe2000001000a */
[----:B------:R-:W-:Y:S01]  /*b540*/  ISETP.GE.U32.AND P1, PT, R32, 0x7f800000, PT ;  /* 0x7f8000002000780c */ /* 0x000fe20003f26070 */
[----:B------:R0:W-:Y:S01]  /*b550*/  STS.128 [R104+UR6+0x280], R24 ;  /* 0x0002801868007988 */ /* 0x0001e20008000c06 */
[----:B------:R-:W-:Y:S01]  /*b560*/  FFMA.FTZ R12, R9, R12, -0.72134751081466674805 ;  /* 0xbf38aa3b090c7423 */ /* 0x000fe2000001000c */
[----:B------:R-:W-:Y:S01]  /*b570*/  ISETP.GE.U32.AND P5, PT, R33, 0x7f800000, PT ;  /* 0x7f8000002100780c */ /* 0x000fe20003fa6070 */
[----:B------:R-:W-:Y:S01]  /*b580*/  IMAD R160, R201, 0x4, R162 ;  /* 0x00000004c9a07824 */ /* 0x000fe200078e02a2 */
[----:B------:R1:W-:Y:S01]  /*b590*/  STS.128 [R104+UR6+0x100], R28 ;  /* 0x0001001c68007988 */ /* 0x0003e20008000c06 */
[----:B------:R-:W-:Y:S01]  /*b5a0*/  FMUL R8, R107, R8 ;  /* 0x000000086b087220 */ /* 0x000fe20000400000 */
[----:B------:R-:W-:Y:S01]  /*b5b0*/  FMUL R10, R105, R10 ;  /* 0x0000000a690a7220 */ /* 0x000fe20000400000 */
[----:B------:R-:W-:Y:S01]  /*b5c0*/  FMUL R12, R9, R12 ;  /* 0x0000000c090c7220 */ /* 0x000fe20000400000 */
[----:B------:R-:W-:Y:S01]  /*b5d0*/  STS.128 [R104+UR6+0x380], R16 ;  /* 0x0003801068007988 */ /* 0x000fe20008000c06 */
[----:B------:R-:W-:Y:S01]  /*b5e0*/  FFMA.FTZ R107, R107, 1.4426950216293334961, R8 ;  /* 0x3fb8aa3b6b6b7823 */ /* 0x000fe20000010008 */
[----:B------:R-:W-:Y:S01]  /*b5f0*/  ISETP.GE.U32.AND P6, PT, R34, 0x7f800000, PT ;  /* 0x7f8000002200780c */ /* 0x000fe20003fc6070 */
[----:B------:R-:W-:Y:S01]  /*b600*/  FMUL R10, R105, R10 ;  /* 0x0000000a690a7220 */ /* 0x000fe20000400000 */
[----:B------:R-:W-:Y:S01]  /*b610*/  BAR.SYNC.DEFER_BLOCKING 0x0 ;  /* 0x0000000000007b1d */ /* 0x000fe20000010000 */
[----:B------:R-:W-:Y:S01]  /*b620*/  LEA R166, R201, R160, 0x2 ;  /* 0x000000a0c9a67211 */ /* 0x000fe200078e10ff */
[----:B------:R-:W-:Y:S01]  /*b630*/  FMUL R12, R9, R12 ;  /* 0x0000000c090c7220 */ /* 0x000fe20000400000 */
[----:B------:R-:W-:Y:S01]  /*b640*/  @P2 MOV R8, 0x7f800000 ;  /* 0x7f80000000082802 */ /* 0x000fe20000000f00 */
[----:B------:R-:W-:Y:S01]  /*b650*/  FFMA.FTZ R10, R105, 1.4426950216293334961, R10 ;  /* 0x3fb8aa3b690a7823 */ /* 0x000fe2000001000a */
[----:B------:R-:W-:Y:S01]  /*b660*/  LEA R156, R201, R166, 0x2 ;  /* 0x000000a6c99c7211 */ /* 0x000fe200078e10ff */
[----:B------:R-:W-:Y:S01]  /*b670*/  FADD R209, R209, R44 ;  /* 0x0000002cd1d17221 */ /* 0x000fe20000000000 */
[----:B------:R-:W-:Y:S01]  /*b680*/  FFMA.FTZ R9, R9, 1.4426950216293334961, R12 ;  /* 0x3fb8aa3b09097823 */ /* 0x000fe2000001000c */
[----:B------:R-:W-:Y:S01]  /*b690*/  @P2 FFMA.FTZ R209, R35, R8, +INF ;  /* 0x7f80000023d12423 */ /* 0x000fe20000010008 */
[----:B------:R-:W-:-:S02]  /*b6a0*/  @P1 IMAD.MOV.U32 R11, RZ, RZ, 0x7f800000 ;  /* 0x7f800000ff0b1424 */ /* 0x000fc400078e00ff */
[----:B------:R-:W-:Y:S01]  /*b6b0*/  FADD R207, R207, R10 ;  /* 0x0000000acfcf7221 */ /* 0x000fe20000000000 */
[----:B------:R-:W-:Y:S02]  /*b6c0*/  @P5 IMAD.MOV.U32 R8, RZ, RZ, 0x7f800000 ;  /* 0x7f800000ff085424 */ /* 0x000fe400078e00ff */
[----:B------:R-:W-:Y:S01]  /*b6d0*/  FADD R206, R206, R9 ;  /* 0x00000009cece7221 */ /* 0x000fe20000000000 */
[----:B------:R-:W-:Y:S02]  /*b6e0*/  IMAD R164, R201, 0x4, R156 ;  /* 0x00000004c9a47824 */ /* 0x000fe400078e029c */
[----:B------:R-:W-:Y:S01]  /*b6f0*/  @P1 FFMA.FTZ R207, R32, R11, +INF ;  /* 0x7f80000020cf1423 */ /* 0x000fe2000001000b */
[C---:B------:R-:W-:Y:S01]  /*b700*/  FSETP.NEU.AND P1, PT, R33.reuse, RZ, PT ;  /* 0x000000ff2100720b */ /* 0x040fe20003f2d000 */
[----:B------:R-:W-:Y:S01]  /*b710*/  @P5 FFMA.FTZ R206, R33, R8, +INF ;  /* 0x7f80000021ce5423 */ /* 0x000fe20000010008 */
[----:B------:R-:W-:Y:S01]  /*b720*/  F2FP.BF16.F32.PACK_AB R33, R21, R144 ;  /* 0x000000901521723e */ /* 0x000fe200000010ff */
[----:B------:R-:W-:Y:S01]  /*b730*/  @P6 IMAD.MOV.U32 R9, RZ, RZ, 0x7f800000 ;  /* 0x7f800000ff096424 */ /* 0x000fe200078e00ff */
[----:B------:R-:W-:Y:S01]  /*b740*/  LOP3.LUT R212, R6, 0x40, RZ, 0x3c, !PT ;  /* 0x0000004006d47812 */ /* 0x000fe200078e3cff */
[----:B------:R-:W-:-:S02]  /*b750*/  IMAD R144, R201, 0x4, R164 ;  /* 0x00000004c9907824 */ /* 0x000fc400078e02a4 */
[----:B------:R-:W-:Y:S01]  /*b760*/  FADD R208, R208, R107 ;  /* 0x0000006bd0d07221 */ /* 0x000fe20000000000 */
[C---:B------:R-:W-:Y:S01]  /*b770*/  FSETP.NEU.AND P3, PT, R34.reuse, RZ, PT ;  /* 0x000000ff2200720b */ /* 0x040fe20003f6d000 */
[----:B------:R-:W-:Y:S01]  /*b780*/  @P6 FFMA.FTZ R208, R34, R9, +INF ;  /* 0x7f80000022d06423 */ /* 0x000fe20000010009 */
[----:B------:R-:W-:Y:S01]  /*b790*/  FSETP.NEU.AND P2, PT, R32, RZ, PT ;  /* 0x000000ff2000720b */ /* 0x000fe20003f4d000 */
[----:B------:R-:W-:Y:S01]  /*b7a0*/  LDS.128 R52, [R6+UR6+0x400] ;  /* 0x0004000606347984 */ /* 0x000fe20008000c00 */
[----:B------:R-:W-:Y:S01]  /*b7b0*/  F2FP.BF16.F32.PACK_AB R32, R42, R45 ;  /* 0x0000002d2a20723e */ /* 0x000fe200000010ff */
[----:B------:R-:W2:Y:S01]  /*b7c0*/  LDC.64 R204, c[0x0][0x228] ;  /* 0x00008a00ffcc7b82 */ /* 0x000ea20000000a00 */
[----:B------:R-:W-:Y:S01]  /*b7d0*/  F2FP.BF16.F32.PACK_AB R36, R36, R43 ;  /* 0x0000002b2424723e */ /* 0x000fe200000010ff */
[----:B------:R-:W-:Y:S01]  /*b7e0*/  LDS.128 R12, [R6+UR6+0xc00] ;  /* 0x000c0006060c7984 */ /* 0x000fe20008000c00 */
[----:B------:R-:W-:Y:S01]  /*b7f0*/  F2FP.BF16.F32.PACK_AB R37, R37, R22 ;  /* 0x000000162525723e */ /* 0x000fe200000010ff */
[----:B------:R-:W-:Y:S01]  /*b800*/  ULDC.64 UR4, c[0x0][0x270] ;  /* 0x00009c0000047ab9 */ /* 0x000fe20000000a00 */
[----:B------:R-:W-:Y:S01]  /*b810*/  F2FP.BF16.F32.PACK_AB R34, R40, R23 ;  /* 0x000000172822723e */ /* 0x000fe200000010ff */
[----:B------:R-:W-:Y:S01]  /*b820*/  LDS.128 R44, [R212+UR6] ;  /* 0x00000006d42c7984 */ /* 0x000fe20008000c00 */
[----:B------:R-:W-:Y:S01]  /*b830*/  F2FP.BF16.F32.PACK_AB R38, R38, R41 ;  /* 0x000000292626723e */ /* 0x000fe200000010ff */
[----:B------:R-:W-:Y:S01]  /*b840*/  UIMAD UR4, UR7, UR4, URZ ;  /* 0x00000004070472a4 */ /* 0x000fe2000f8e023f */
[----:B------:R-:W-:Y:S01]  /*b850*/  LEA R168, R201, R144, 0x2 ;  /* 0x00000090c9a87211 */ /* 0x000fe200078e10ff */
[----:B------:R-:W3:Y:S01]  /*b860*/  LDS.128 R40, [R6+UR6] ;  /* 0x0000000606287984 */ /* 0x000ee20008000c00 */
[----:B------:R-:W-:Y:S01]  /*b870*/  F2FP.BF16.F32.PACK_AB R39, R39, R150 ;  /* 0x000000962727723e */ /* 0x000fe200000010ff */
[----:B------:R-:W-:Y:S01]  /*b880*/  USHF.L.U32 UR8, UR4, 0x1, URZ ;  /* 0x0000000104087899 */ /* 0x000fe2000800063f */
[----:B------:R-:W-:Y:S01]  /*b890*/  FSETP.NEU.AND P4, PT, R35, RZ, PT ;  /* 0x000000ff2300720b */ /* 0x000fe20003f8d000 */
[----:B------:R-:W-:Y:S01]  /*b8a0*/  LDS.128 R20, [R6+UR6+0x800] ;  /* 0x0008000606147984 */ /* 0x000fe20008000c00 */
[----:B------:R-:W-:Y:S01]  /*b8b0*/  IMAD R150, R201, 0x4, R168 ;  /* 0x00000004c9967824 */ /* 0x000fe200078e02a8 */
[----:B------:R-:W-:-:S02]  /*b8c0*/  F2FP.BF16.F32.PACK_AB R35, R152, R147 ;  /* 0x000000939823723e */ /* 0x000fc400000010ff */
[----:B------:R-:W4:Y:S01]  /*b8d0*/  LDS.128 R48, [R212+UR6+0x400] ;  /* 0x00040006d4307984 */ /* 0x000f220008000c00 */
[----:B------:R-:W-:Y:S01]  /*b8e0*/  IMAD R152, R201, 0x4, R150 ;  /* 0x00000004c9987824 */ /* 0x000fe200078e0296 */
[----:B0-----:R-:W-:Y:S02]  /*b8f0*/  F2FP.BF16.F32.PACK_AB R25, R97, R98 ;  /* 0x000000626119723e */ /* 0x001fe400000010ff */
[----:B------:R-:W0:Y:S01]  /*b900*/  LDS.128 R16, [R212+UR6+0x800] ;  /* 0x00080006d4107984 */ /* 0x000e220008000c00 */
[----:B-1----:R-:W-:Y:S02]  /*b910*/  F2FP.BF16.F32.PACK_AB R30, R92, R95 ;  /* 0x0000005f5c1e723e */ /* 0x002fe400000010ff */
[----:B------:R-:W-:Y:S01]  /*b920*/  LEA R98, R201, R152, 0x2 ;  /* 0x00000098c9627211 */ /* 0x000fe200078e10ff */
[----:B------:R-:W1:Y:S01]  /*b930*/  LDS.128 R8, [R212+UR6+0xc00] ;  /* 0x000c0006d4087984 */ /* 0x000e620008000c00 */
[----:B------:R-:W-:Y:S02]  /*b940*/  F2FP.BF16.F32.PACK_AB R31, R88, R91 ;  /* 0x0000005b581f723e */ /* 0x000fe400000010ff */
[----:B------:R-:W-:Y:S01]  /*b950*/  F2FP.BF16.F32.PACK_AB R24, R101, R102 ;  /* 0x000000666518723e */ /* 0x000fe200000010ff */
[----:B------:R-:W-:Y:S01]  /*b960*/  BAR.SYNC.DEFER_BLOCKING 0x0 ;  /* 0x0000000000007b1d */ /* 0x000fe20000010000 */
[----:B------:R-:W-:Y:S01]  /*b970*/  IMAD R92, R201, 0x4, R98 ;  /* 0x00000004c95c7824 */ /* 0x000fe200078e0262 */
[----:B------:R-:W-:-:S02]  /*b980*/  F2FP.BF16.F32.PACK_AB R26, R93, R94 ;  /* 0x0000005e5d1a723e */ /* 0x000fc400000010ff */
[----:B------:R-:W-:Y:S01]  /*b990*/  F2FP.BF16.F32.PACK_AB R27, R89, R90 ;  /* 0x0000005a591b723e */ /* 0x000fe200000010ff */
[----:B------:R-:W-:Y:S01]  /*b9a0*/  IMAD R88, R201, 0x4, R92 ;  /* 0x00000004c9587824 */ /* 0x000fe200078e025c */
[----:B------:R-:W-:Y:S02]  /*b9b0*/  F2FP.BF16.F32.PACK_AB R68, R68, R69 ;  /* 0x000000454444723e */ /* 0x000fe400000010ff */
[----:B------:R-:W-:Y:S02]  /*b9c0*/  F2FP.BF16.F32.PACK_AB R69, R64, R65 ;  /* 0x000000414045723e */ /* 0x000fe400000010ff */
[----:B------:R-:W-:Y:S02]  /*b9d0*/  F2FP.BF16.F32.PACK_AB R28, R100, R103 ;  /* 0x00000067641c723e */ /* 0x000fe400000010ff */
[----:B------:R-:W-:Y:S02]  /*b9e0*/  F2FP.BF16.F32.PACK_AB R29, R96, R99 ;  /* 0x00000063601d723e */ /* 0x000fe400000010ff */
[----:B------:R-:W-:Y:S01]  /*b9f0*/  FSEL R209, R209, -INF , P4 ;  /* 0xff800000d1d17808 */ /* 0x000fe20002000000 */
[----:B------:R5:W-:Y:S04]  /*ba00*/  STS.128 [R104+UR6], R32 ;  /* 0x0000002068007988 */ /* 0x000be80008000c06 */
[----:B------:R2:W-:Y:S04]  /*ba10*/  STS.128 [R104+UR6+0x200], R36 ;  /* 0x0002002468007988 */ /* 0x0005e80008000c06 */
[----:B------:R3:W-:Y:S04]  /*ba20*/  STS.128 [R104+UR6+0x80], R24 ;  /* 0x0000801868007988 */ /* 0x0007e80008000c06 */
[----:B------:R4:W-:Y:S01]  /*ba30*/  STS.128 [R104+UR6+0x280], R28 ;  /* 0x0002801c68007988 */ /* 0x0009e20008000c06 */
[----:B-----5:R-:W-:-:S02]  /*ba40*/  F2FP.BF16.F32.PACK_AB R34, R83, R82 ;  /* 0x000000525322723e */ /* 0x020fc400000010ff */
[C---:B------:R-:W-:Y:S02]  /*ba50*/  LEA R82, R201.reuse, R88, 0x2 ;  /* 0x00000058c9527211 */ /* 0x040fe400078e10ff */
[----:B------:R-:W-:Y:S01]  /*ba60*/  F2FP.BF16.F32.PACK_AB R35, R80, R81 ;  /* 0x000000515023723e */ /* 0x000fe200000010ff */
[----:B------:R-:W-:Y:S01]  /*ba70*/  IMAD R81, R252, UR5, RZ ;  /* 0x00000005fc517c24 */ /* 0x000fe2000f8e02ff */
[----:B------:R-:W-:Y:S01]  /*ba80*/  F2FP.BF16.F32.PACK_AB R33, R84, R85 ;  /* 0x000000555421723e */ /* 0x000fe200000010ff */
[----:B------:R-:W-:Y:S01]  /*ba90*/  IMAD R80, R201, 0x4, R82 ;  /* 0x00000004c9507824 */ /* 0x000fe200078e0252 */
[----:B--2---:R-:W-:Y:S01]  /*baa0*/  F2FP.BF16.F32.PACK_AB R38, R74, R75 ;  /* 0x0000004b4a26723e */ /* 0x004fe200000010ff */
[----:B---3--:R-:W-:Y:S01]  /*bab0*/  IMAD.SHL.U32 R25, R81, 0x2, RZ ;  /* 0x0000000251197824 */ /* 0x008fe200078e00ff */
[----:B------:R-:W-:Y:S01]  /*bac0*/  F2FP.BF16.F32.PACK_AB R39, R72, R73 ;  /* 0x000000494827723e */ /* 0x000fe200000010ff */
[----:B------:R-:W-:Y:S01]  /*bad0*/  IMAD R84, R201, 0x4, R80 ;  /* 0x00000004c9547824 */ /* 0x000fe200078e0250 */
[----:B------:R-:W-:Y:S01]  /*bae0*/  F2FP.BF16.F32.PACK_AB R37, R76, R77 ;  /* 0x0000004d4c25723e */ /* 0x000fe200000010ff */
[----:B------:R-:W-:Y:S01]  /*baf0*/  UIMAD.WIDE UR4, UR4, 0x2, URZ ;  /* 0x00000002040478a5 */ /* 0x000fe2000f8e023f */
[----:B------:R-:W-:Y:S01]  /*bb00*/  F2FP.BF16.F32.PACK_AB R36, R78, R79 ;  /* 0x0000004f4e24723e */ /* 0x000fe200000010ff */
[----:B------:R-:W-:Y:S01]  /*bb10*/  IMAD.HI R24, R81, 0x2, RZ ;  /* 0x0000000251187827 */ /* 0x000fe200078e02ff */
[----:B------:R-:W-:-:S02]  /*bb20*/  LEA R74, R201, R84, 0x2 ;  /* 0x00000054c94a7211 */ /* 0x000fc400078e10ff */
[----:B------:R-:W-:Y:S01]  /*bb30*/  F2FP.BF16.F32.PACK_AB R27, R61, R60 ;  /* 0x0000003c3d1b723e */ /* 0x000fe200000010ff */
[----:B------:R-:W-:Y:S01]  /*bb40*/  STS.128 [R104+UR6+0x300], R36 ;  /* 0x0003002468007988 */ /* 0x000fe20008000c06 */
[----:B------:R-:W-:Y:S01]  /*bb50*/  F2FP.BF16.F32.PACK_AB R26, R62, R63 ;  /* 0x0000003f3e1a723e */ /* 0x000fe200000010ff */
[----:B------:R-:W-:Y:S01]  /*bb60*/  IMAD R72, R201, 0x4, R74 ;  /* 0x00000004c9487824 */ /* 0x000fe200078e024a */
[----:B------:R-:W-:Y:S01]  /*bb70*/  IADD3 R204, P5, P6, R25, UR8, R204 ;  /* 0x0000000819cc7c10 */ /* 0x000fe2000febe0cc */
[----:B------:R-:W-:Y:S01]  /*bb80*/  ULDC UR4, c[0x0][0x27c] ;  /* 0x00009f0000047ab9 */ /* 0x000fe20000000800 */
[----:B------:R-:W-:Y:S01]  /*bb90*/  F2FP.BF16.F32.PACK_AB R25, R66, R67 ;  /* 0x000000434219723e */ /* 0x000fe200000010ff */
[----:B------:R-:W-:Y:S01]  /*bba0*/  UIMAD UR4, UR7, UR4, URZ ;  /* 0x00000004070472a4 */ /* 0x000fe2000f8e023f */
[C---:B------:R-:W-:Y:S02]  /*bbb0*/  LEA R76, R201.reuse, R72, 0x2 ;  /* 0x00000048c94c7211 */ /* 0x040fe400078e10ff */
[----:B------:R-:W-:Y:S01]  /*bbc0*/  F2FP.BF16.F32.PACK_AB R32, R86, R87 ;  /* 0x000000575620723e */ /* 0x000fe200000010ff */
[----:B------:R-:W-:Y:S01]  /*bbd0*/  USHF.L.U32 UR7, UR4, 0x2, URZ ;  /* 0x0000000204077899 */ /* 0x000fe2000800063f */
[----:B------:R-:W-:Y:S01]  /*bbe0*/  IADD3.X R205, R24, UR5, R205, P5, P6 ;  /* 0x0000000518cd7c10 */ /* 0x000fe2000afec4cd */
[C---:B------:R-:W-:Y:S01]  /*bbf0*/  IMAD R78, R201.reuse, 0x4, R76 ;  /* 0x00000004c94e7824 */ /* 0x040fe200078e024c */
[----:B------:R-:W-:Y:S01]  /*bc00*/  F2FP.BF16.F32.PACK_AB R24, R70, R71 ;  /* 0x000000474618723e */ /* 0x000fe200000010ff */
[----:B------:R2:W-:Y:S01]  /*bc10*/  STS.128 [R104+UR6+0x100], R32 ;  /* 0x0001002068007988 */ /* 0x0005e20008000c06 */
[----:B------:R-:W-:Y:S01]  /*bc20*/  F2FP.BF16.F32.PACK_AB R70, R58, R59 ;  /* 0x0000003b3a46723e */ /* 0x000fe200000010ff */
[C---:B------:R-:W-:Y:S01]  /*bc30*/  IMAD R64, R201.reuse, 0x4, R78 ;  /* 0x00000004c9407824 */ /* 0x040fe200078e024e */
[----:B------:R-:W-:Y:S01]  /*bc40*/  F2FP.BF16.F32.PACK_AB R71, R56, R57 ;  /* 0x000000393847723e */ /* 0x000fe200000010ff */
[----:B------:R3:W-:Y:S01]  /*bc50*/  STS.128 [R104+UR6+0x180], R24 ;  /* 0x0001801868007988 */ /* 0x0007e20008000c06 */
[----:B----4-:R-:W-:Y:S01]  /*bc60*/  LEA R28, P5, R108, R204, 0x1 ;  /* 0x000000cc6c1c7211 */ /* 0x010fe200078a08ff */
[----:B------:R-:W-:Y:S01]  /*bc70*/  UIMAD.WIDE UR4, UR4, 0x4, URZ ;  /* 0x00000004040478a5 */ /* 0x000fe2000f8e023f */
[C---:B------:R-:W-:Y:S01]  /*bc80*/  LEA R60, R201.reuse, R64, 0x2 ;  /* 0x00000040c93c7211 */ /* 0x040fe200078e10ff */
[----:B------:R4:W-:Y:S01]  /*bc90*/  STS.128 [R104+UR6+0x380], R68 ;  /* 0x0003804468007988 */ /* 0x0009e20008000c06 */
[----:B------:R-:W-:Y:S03]  /*bca0*/  BAR.SYNC.DEFER_BLOCKING 0x0 ;  /* 0x0000000000007b1d */ /* 0x000fe60000010000 */
[----:B------:R-:W-:Y:S01]  /*bcb0*/  IMAD R62, R201, 0x4, R60 ;  /* 0x00000004c93e7824 */ /* 0x000fe200078e023c */
[----:B------:R-:W-:-:S02]  /*bcc0*/  LEA R30, P6, R110, R204, 0x1 ;  /* 0x000000cc6e1e7211 */ /* 0x000fc400078c08ff */
[-C--:B------:R-:W-:Y:S01]  /*bcd0*/  LEA.HI.X.SX32 R29, R108, R205.reuse, 0x1, P5 ;  /* 0x000000cd6c1d7211 */ /* 0x080fe200028f0eff */
[C---:B------:R-:W-:Y:S01]  /*bce0*/  IMAD R66, R201.reuse, 0x4, R62 ;  /* 0x00000004c9427824 */ /* 0x040fe200078e023e */
[----:B--2---:R-:W-:Y:S02]  /*bcf0*/  LEA R32, P5, R112, R204, 0x1 ;  /* 0x000000cc70207211 */ /* 0x004fe400078a08ff */
[-C--:B------:R-:W-:Y:S02]  /*bd00*/  LEA.HI.X.SX32 R31, R110, R205.reuse, 0x1, P6 ;  /* 0x000000cd6e1f7211 */ /* 0x080fe400030f0eff */
[C---:B------:R-:W-:Y:S02]  /*bd10*/  LEA R86, R201.reuse, R66, 0x2 ;  /* 0x00000042c9567211 */ /* 0x040fe400078e10ff */
[-C--:B---3--:R-:W-:Y:S02]  /*bd20*/  LEA R24, P6, R114, R204.reuse, 0x1 ;  /* 0x000000cc72187211 */ /* 0x088fe400078c08ff */
[----:B------:R-:W-:Y:S01]  /*bd30*/  LEA.HI.X.SX32 R33, R112, R205, 0x1, P5 ;  /* 0x000000cd70217211 */ /* 0x000fe200028f0eff */
[----:B------:R-:W-:Y:S01]  /*bd40*/  IMAD R90, R201, 0x4, R86 ;  /* 0x00000004c95a7824 */ /* 0x000fe200078e0256 */
[----:B------:R-:W-:-:S02]  /*bd50*/  LEA R26, P5, R116, R204, 0x1 ;  /* 0x000000cc741a7211 */ /* 0x000fc400078a08ff */
[-C--:B------:R-:W-:Y:S01]  /*bd60*/  LEA.HI.X.SX32 R25, R114, R205.reuse, 0x1, P6 ;  /* 0x000000cd72197211 */ /* 0x080fe200030f0eff */
[C---:B----4-:R-:W-:Y:S01]  /*bd70*/  IMAD R68, R201.reuse, 0x4, R90 ;  /* 0x00000004c9447824 */ /* 0x050fe200078e025a */
[----:B------:R-:W-:Y:S02]  /*bd80*/  LEA R34, P6, R118, R204, 0x1 ;  /* 0x000000cc76227211 */ /* 0x000fe400078c08ff */
[-C--:B------:R-:W-:Y:S02]  /*bd90*/  LEA.HI.X.SX32 R27, R116, R205.reuse, 0x1, P5 ;  /* 0x000000cd741b7211 */ /* 0x080fe400028f0eff */
[----:B------:R-:W-:Y:S01]  /*bda0*/  LEA R70, R201, R68, 0x2 ;  /* 0x00000044c9467211 */ /* 0x000fe200078e10ff */
[----:B------:R2:W-:Y:S01]  /*bdb0*/  STG.E.U16 desc[UR10][R28.64], R40 ;  /* 0x000000281c007986 */ /* 0x0005e2000c10150a */
[----:B------:R-:W-:-:S03]  /*bdc0*/  LEA.HI.X.SX32 R35, R118, R205, 0x1, P6 ;  /* 0x000000cd76237211 */ /* 0x000fc600030f0eff */
[C---:B------:R-:W-:Y:S01]  /*bdd0*/  IMAD R94, R201.reuse, 0x4, R70 ;  /* 0x00000004c95e7824 */ /* 0x040fe200078e0246 */
[----:B------:R3:W-:Y:S03]  /*bde0*/  STG.E.U16 desc[UR10][R30.64], R44 ;  /* 0x0000002c1e007986 */ /* 0x0007e6000c10150a */
[----:B------:R-:W-:Y:S01]  /*bdf0*/  IMAD R96, R201, 0x4, R94 ;  /* 0x00000004c9607824 */ /* 0x000fe200078e025e */
[----:B------:R4:W-:Y:S01]  /*be00*/  STG.E.U16 desc[UR10][R32.64], R52 ;  /* 0x0000003420007986 */ /* 0x0009e2000c10150a */
[----:B--2---:R-:W-:-:S03]  /*be10*/  LEA R28, P5, R120, R204, 0x1 ;  /* 0x000000cc781c7211 */ /* 0x004fc600078a08ff */
[----:B------:R2:W-:Y:S01]  /*be20*/  STG.E.U16 desc[UR10][R24.64], R48 ;  /* 0x0000003018007986 */ /* 0x0005e2000c10150a */
[C---:B------:R-:W-:Y:S02]  /*be30*/  LEA R100, R201.reuse, R96, 0x2 ;  /* 0x00000060c9647211 */ /* 0x040fe400078e10ff */
[-C--:B------:R-:W-:Y:S01]  /*be40*/  LEA.HI.X.SX32 R29, R120, R205.reuse, 0x1, P5 ;  /* 0x000000cd781d7211 */ /* 0x080fe200028f0eff */
[----:B------:R5:W-:Y:S01]  /*be50*/  STG.E.U16 desc[UR10][R26.64], R20 ;  /* 0x000000141a007986 */ /* 0x000be2000c10150a */
[-C--:B---3--:R-:W-:Y:S01]  /*be60*/  LEA R30, P6, R122, R204.reuse, 0x1 ;  /* 0x000000cc7a1e7211 */ /* 0x088fe200078c08ff */
[C---:B------:R-:W-:Y:S01]  /*be70*/  IMAD R102, R201.reuse, 0x4, R100 ;  /* 0x00000004c9667824 */ /* 0x040fe200078e0264 */
[----:B------:R-:W-:Y:S01]  /*be80*/  PRMT R40, R40, 0x7632, R40 ;  /* 0x0000763228287816 */ /* 0x000fe20000000028 */
[----:B0-----:R-:W-:Y:S01]  /*be90*/  STG.E.U16 desc[UR10][R34.64], R16 ;  /* 0x0000001022007986 */ /* 0x001fe2000c10150a */
[----:B----4-:R-:W-:Y:S01]  /*bea0*/  LEA R32, P5, R126, R204, 0x1 ;  /* 0x000000cc7e207211 */ /* 0x010fe200078a08ff */
[----:B------:R-:W-:Y:S01]  /*beb0*/  IMAD R104, R201, 0x4, R102 ;  /* 0x00000004c9687824 */ /* 0x000fe200078e0266 */
[-C--:B------:R-:W-:Y:S01]  /*bec0*/  LEA.HI.X.SX32 R31, R122, R205.reuse, 0x1, P6 ;  /* 0x000000cd7a1f7211 */ /* 0x080fe200030f0eff */
[----:B------:R0:W-:Y:S01]  /*bed0*/  STG.E.U16 desc[UR10][R28.64], R12 ;  /* 0x0000000c1c007986 */ /* 0x0001e2000c10150a */
[----:B------:R-:W-:-:S02]  /*bee0*/  LEA.HI.X.SX32 R33, R126, R205, 0x1, P5 ;  /* 0x000000cd7e217211 */ /* 0x000fc400028f0eff */
[C---:B------:R-:W-:Y:S01]  /*bef0*/  LEA R108, R201.reuse, R104, 0x2 ;  /* 0x00000068c96c7211 */ /* 0x040fe200078e10ff */
[----:B-1----:R1:W-:Y:S01]  /*bf00*/  STG.E.U16 desc[UR10][R30.64], R8 ;  /* 0x000000081e007986 */ /* 0x0023e2000c10150a */
[-C--:B--2---:R-:W-:Y:S02]  /*bf10*/  LEA R24, P5, R124, R204.reuse, 0x1 ;  /* 0x000000cc7c187211 */ /* 0x084fe400078a08ff */
[-C--:B-----5:R-:W-:Y:S01]  /*bf20*/  LEA R26, P6, R128, R204.reuse, 0x1 ;  /* 0x000000cc801a7211 */ /* 0x0a0fe200078c08ff */
[C---:B------:R-:W-:Y:S01]  /*bf30*/  IMAD R110, R201.reuse, 0x4, R108 ;  /* 0x00000004c96e7824 */ /* 0x040fe200078e026c */
[-C--:B------:R-:W-:Y:S01]  /*bf40*/  LEA.HI.X.SX32 R25, R124, R205.reuse, 0x1, P5 ;  /* 0x000000cd7c197211 */ /* 0x080fe200028f0eff */
[----:B------:R-:W-:Y:S01]  /*bf50*/  STG.E.U16 desc[UR10][R32.64], R40 ;  /* 0x0000002820007986 */ /* 0x000fe2000c10150a */
[----:B------:R-:W-:Y:S01]  /*bf60*/  LEA.HI.X.SX32 R27, R128, R205, 0x1, P6 ;  /* 0x000000cd801b7211 */ /* 0x000fe200030f0eff */
[----:B------:R-:W-:Y:S01]  /*bf70*/  IMAD R112, R201, 0x4, R110 ;  /* 0x00000004c9707824 */ /* 0x000fe200078e026e */
[----:B0-----:R-:W-:-:S02]  /*bf80*/  LEA R28, P5, R106, R204, 0x1 ;  /* 0x000000cc6a1c7211 */ /* 0x001fc400078a08ff */
[----:B------:R-:W-:Y:S02]  /*bf90*/  PRMT R12, R44, 0x7632, R12 ;  /* 0x000076322c0c7816 */ /* 0x000fe4000000000c */
[----:B-1----:R-:W-:Y:S02]  /*bfa0*/  PRMT R8, R20, 0x7632, R8 ;  /* 0x0000763214087816 */ /* 0x002fe40000000008 */
[C---:B------:R-:W-:Y:S01]  /*bfb0*/  LEA R20, R201.reuse, R112, 0x2 ;  /* 0x00000070c9147211 */ /* 0x040fe200078e10ff */
[----:B------:R0:W-:Y:S01]  /*bfc0*/  STG.E.U16 desc[UR10][R24.64], R12 ;  /* 0x0000000c18007986 */ /* 0x0001e2000c10150a */
[----:B------:R-:W-:Y:S02]  /*bfd0*/  LEA R30, P6, R132, R204, 0x1 ;  /* 0x000000cc841e7211 */ /* 0x000fe400078c08ff */
[----:B------:R-:W-:Y:S01]  /*bfe0*/  LEA.HI.X.SX32 R29, R106, R205, 0x1, P5 ;  /* 0x000000cd6a1d7211 */ /* 0x000fe200028f0eff */
[----:B------:R-:W-:Y:S01]  /*bff0*/  IMAD R106, R201, 0x4, R20 ;  /* 0x00000004c96a7824 */ /* 0x000fe200078e0214 */
[----:B------:R-:W-:-:S02]  /*c000*/  PRMT R52, R52, 0x7632, R52 ;  /* 0x0000763234347816 */ /* 0x000fc40000000034 */
[----:B------:R-:W-:Y:S01]  /*c010*/  PRMT R48, R48, 0x7632, R48 ;  /* 0x0000763230307816 */ /* 0x000fe20000000030 */
[----:B------:R-:W-:Y:S01]  /*c020*/  IMAD R114, R201, 0x4, R106 ;  /* 0x00000004c9727824 */ /* 0x000fe200078e026a */
[----:B------:R-:W-:Y:S01]  /*c030*/  LEA.HI.X.SX32 R31, R132, R205, 0x1, P6 ;  /* 0x000000cd841f7211 */ /* 0x000fe200030f0eff */
[----:B------:R1:W-:Y:S01]  /*c040*/  STG.E.U16 desc[UR10][R26.64], R52 ;  /* 0x000000341a007986 */ /* 0x0003e2000c10150a */
[----:B0-----:R-:W-:-:S03]  /*c050*/  LEA R24, P5, R130, R204, 0x1 ;  /* 0x000000cc82187211 */ /* 0x001fc600078a08ff */
[----:B------:R0:W-:Y:S01]  /*c060*/  STG.E.U16 desc[UR10][R28.64], R48 ;  /* 0x000000301c007986 */ /* 0x0001e2000c10150a */
[----:B------:R-:W-:-:S03]  /*c070*/  LEA.HI.X.SX32 R25, R130, R205, 0x1, P5 ;  /* 0x000000cd82197211 */ /* 0x000fc600028f0eff */
[----:B------:R2:W-:Y:S01]  /*c080*/  STG.E.U16 desc[UR10][R30.64], R8 ;  /* 0x000000081e007986 */ /* 0x0005e2000c10150a */
[-C--:B-1----:R-:W-:Y:S02]  /*c090*/  LEA R26, P6, R138, R204.reuse, 0x1 ;  /* 0x000000cc8a1a7211 */ /* 0x082fe400078c08ff */
[----:B0-----:R-:W-:Y:S02]  /*c0a0*/  PRMT R29, R16, 0x7632, R29 ;  /* 0x00007632101d7816 */ /* 0x001fe4000000001d */
[----:B------:R-:W-:Y:S02]  /*c0b0*/  LEA R28, P5, R134, R204, 0x1 ;  /* 0x000000cc861c7211 */ /* 0x000fe400078a08ff */
[----:B--2---:R-:W-:Y:S01]  /*c0c0*/  PRMT R31, R12, 0x7632, R31 ;  /* 0x000076320c1f7816 */ /* 0x004fe2000000001f */
[----:B------:R0:W-:Y:S01]  /*c0d0*/  STG.E.U16 desc[UR10][R24.64], R29 ;  /* 0x0000001d18007986 */ /* 0x0001e2000c10150a */
[----:B------:R-:W-:Y:S02]  /*c0e0*/  LEA R12, R201, R114, 0x2 ;  /* 0x00000072c90c7211 */ /* 0x000fe400078e10ff */
[----:B------:R-:W-:-:S02]  /*c0f0*/  LEA.HI.X.SX32 R27, R138, R205, 0x1, P6 ;  /* 0x000000cd8a1b7211 */ /* 0x000fc400030f0eff */
[----:B------:R-:W-:Y:S01]  /*c100*/  LEA R30, P6, R136, R204, 0x1 ;  /* 0x000000cc881e7211 */ /* 0x000fe200078c08ff */
[C---:B------:R-:W-:Y:S02]  /*c110*/  IMAD R16, R201.reuse, 0x4, R12 ;  /* 0x00000004c9107824 */ /* 0x040fe400078e020c */
[----:B------:R1:W-:Y:S02]  /*c120*/  STG.E.U16 desc[UR10][R26.64], R31 ;  /* 0x0000001f1a007986 */ /* 0x0003e4000c10150a */
[C---:B------:R-:W-:Y:S01]  /*c130*/  IMAD R116, R201.reuse, 0x4, R16 ;  /* 0x00000004c9747824 */ /* 0x040fe200078e0210 */
[----:B0-----:R-:W-:Y:S02]  /*c140*/  PRMT R25, R8, 0x7632, R25 ;  /* 0x0000763208197816 */ /* 0x001fe40000000019 */
[----:B------:R-:W-:Y:S02]  /*c150*/  LEA.HI.X.SX32 R29, R134, R205, 0x1, P5 ;  /* 0x000000cd861d7211 */ /* 0x000fe400028f0eff */
[----:B------:R-:W-:-:S02]  /*c160*/  LEA R8, R201, R116, 0x2 ;  /* 0x00000074c9087211 */ /* 0x000fc400078e10ff */
[-C--:B------:R-:W-:Y:S01]  /*c170*/  LEA R32, P5, R140, R204.reuse, 0x1 ;  /* 0x000000cc8c207211 */ /* 0x080fe200078a08ff */
[----:B------:R0:W-:Y:S01]  /*c180*/  STG.E.U16 desc[UR10][R28.64], R25 ;  /* 0x000000191c007986 */ /* 0x0001e2000c10150a */
[-C--:B-1----:R-:W-:Y:S01]  /*c190*/  LEA.HI.X.SX32 R31, R136, R205.reuse, 0x1, P6 ;  /* 0x000000cd881f7211 */ /* 0x082fe200030f0eff */
[C---:B------:R-:W-:Y:S01]  /*c1a0*/  IMAD R118, R201.reuse, 0x4, R8 ;  /* 0x00000004c9767824 */ /* 0x040fe200078e0208 */
[-C--:B------:R-:W-:Y:S02]  /*c1b0*/  LEA.HI.X.SX32 R33, R140, R205.reuse, 0x1, P5 ;  /* 0x000000cd8c217211 */ /* 0x080fe400028f0eff */
[-C--:B------:R-:W-:Y:S01]  /*c1c0*/  LEA R26, P5, R146, R204.reuse, 0x1 ;  /* 0x000000cc921a7211 */ /* 0x080fe200078a08ff */
[----:B------:R-:W-:Y:S01]  /*c1d0*/  IMAD R120, R201, 0x4, R118 ;  /* 0x00000004c9787824 */ /* 0x000fe200078e0276 */
[----:B------:R-:W-:Y:S01]  /*c1e0*/  LEA R24, P6, R142, R204, 0x1 ;  /* 0x000000cc8e187211 */ /* 0x000fe200078c08ff */
[----:B------:R1:W-:Y:S01]  /*c1f0*/  STG.E.U16 desc[UR10][R30.64], R41 ;  /* 0x000000291e007986 */ /* 0x0003e2000c10150a */
[----:B------:R-:W-:-:S02]  /*c200*/  LEA.HI.X.SX32 R27, R146, R205, 0x1, P5 ;  /* 0x000000cd921b7211 */ /* 0x000fc400028f0eff */
[C---:B------:R-:W-:Y:S01]  /*c210*/  LEA R122, R201.reuse, R120, 0x2 ;  /* 0x00000078c97a7211 */ /* 0x040fe200078e10ff */
[----:B------:R2:W-:Y:S01]  /*c220*/  STG.E.U16 desc[UR10][R32.64], R45 ;  /* 0x0000002d20007986 */ /* 0x0005e2000c10150a */
[-C--:B0-----:R-:W-:Y:S02]  /*c230*/  LEA.HI.X.SX32 R25, R142, R205.reuse, 0x1, P6 ;  /* 0x000000cd8e197211 */ /* 0x081fe400030f0eff */
[-C--:B------:R-:W-:Y:S01]  /*c240*/  LEA R28, P5, R154, R204.reuse, 0x1 ;  /* 0x000000cc9a1c7211 */ /* 0x080fe200078a08ff */
[C---:B------:R-:W-:Y:S01]  /*c250*/  IMAD R124, R201.reuse, 0x4, R122 ;  /* 0x00000004c97c7824 */ /* 0x040fe200078e027a */
[-C--:B------:R-:W-:Y:S01]  /*c260*/  LEA R34, P6, R148, R204.reuse, 0x1 ;  /* 0x000000cc94227211 */ /* 0x080fe200078c08ff */
[----:B------:R0:W-:Y:S01]  /*c270*/  STG.E.U16 desc[UR10][R24.64], R53 ;  /* 0x0000003518007986 */ /* 0x0001e2000c10150a */
[-C--:B------:R-:W-:Y:S01]  /*c280*/  LEA.HI.X.SX32 R29, R154, R205.reuse, 0x1, P5 ;  /* 0x000000cd9a1d7211 */ /* 0x080fe200028f0eff */
[----:B------:R-:W-:Y:S01]  /*c290*/  IMAD R126, R201, 0x4, R124 ;  /* 0x00000004c97e7824 */ /* 0x000fe200078e027c */
[----:B------:R-:W-:Y:S01]  /*c2a0*/  LEA.HI.X.SX32 R35, R148, R205, 0x1, P6 ;  /* 0x000000cd94237211 */ /* 0x000fe200030f0eff */
[----:B------:R3:W-:Y:S01]  /*c2b0*/  STG.E.U16 desc[UR10][R26.64], R49 ;  /* 0x000000311a007986 */ /* 0x0007e2000c10150a */
[----:B-1----:R-:W-:-:S02]  /*c2c0*/  LEA R30, P6, R158, R204, 0x1 ;  /* 0x000000cc9e1e7211 */ /* 0x002fc400078c08ff */
[C---:B------:R-:W-:Y:S01]  /*c2d0*/  LEA R128, R201.reuse, R126, 0x2 ;  /* 0x0000007ec9807211 */ /* 0x040fe200078e10ff */
[----:B------:R1:W-:Y:S01]  /*c2e0*/  STG.E.U16 desc[UR10][R34.64], R21 ;  /* 0x0000001522007986 */ /* 0x0003e2000c10150a */
[-C--:B--2---:R-:W-:Y:S02]  /*c2f0*/  LEA R32, P5, R162, R204.reuse, 0x1 ;  /* 0x000000cca2207211 */ /* 0x084fe400078a08ff */
[-C--:B------:R-:W-:Y:S01]  /*c300*/  LEA.HI.X.SX32 R31, R158, R205.reuse, 0x1, P6 ;  /* 0x000000cd9e1f7211 */ /* 0x080fe200030f0eff */
[C---:B------:R-:W-:Y:S01]  /*c310*/  IMAD R130, R201.reuse, 0x4, R128 ;  /* 0x00000004c9827824 */ /* 0x040fe200078e0280 */
[-C--:B------:R-:W-:Y:S01]  /*c320*/  LEA.HI.X.SX32 R33, R162, R205.reuse, 0x1, P5 ;  /* 0x000000cda2217211 */ /* 0x080fe200028f0eff */
[----:B------:R2:W-:Y:S01]  /*c330*/  STG.E.U16 desc[UR10][R28.64], R17 ;  /* 0x000000111c007986 */ /* 0x0005e2000c10150a */
[-C--:B0-----:R-:W-:Y:S01]  /*c340*/  LEA R24, P5, R160, R204.reuse, 0x1 ;  /* 0x000000cca0187211 */ /* 0x081fe200078a08ff */
[----:B------:R-:W-:Y:S01]  /*c350*/  IMAD R132, R201, 0x4, R130 ;  /* 0x00000004c9847824 */ /* 0x000fe200078e0282 */
[----:B---3--:R-:W-:Y:S01]  /*c360*/  LEA R26, P6, R166, R204, 0x1 ;  /* 0x000000cca61a7211 */ /* 0x008fe200078c08ff */
[----:B------:R-:W-:Y:S01]  /*c370*/  STG.E.U16 desc[UR10][R30.64], R13 ;  /* 0x0000000d1e007986 */ /* 0x000fe2000c10150a */
[----:B------:R-:W-:-:S02]  /*c380*/  LEA.HI.X.SX32 R25, R160, R205, 0x1, P5 ;  /* 0x000000cda0197211 */ /* 0x000fc400028f0eff */
[----:B------:R-:W-:Y:S01]  /*c390*/  LEA R134, R201, R132, 0x2 ;  /* 0x00000084c9867211 */ /* 0x000fe200078e10ff */
[----:B------:R-:W-:Y:S01]  /*c3a0*/  STG.E.U16 desc[UR10][R32.64], R9 ;  /* 0x0000000920007986 */ /* 0x000fe2000c10150a */
[----:B------:R-:W-:Y:S02]  /*c3b0*/  PRMT R41, R41, 0x7632, R41 ;  /* 0x0000763229297816 */ /* 0x000fe40000000029 */
[----:B------:R-:W-:Y:S01]  /*c3c0*/  PRMT R45, R45, 0x7632, R45 ;  /* 0x000076322d2d7816 */ /* 0x000fe2000000002d */
[C---:B------:R-:W-:Y:S01]  /*c3d0*/  IMAD R136, R201.reuse, 0x4, R134 ;  /* 0x00000004c9887824 */ /* 0x040fe200078e0286 */
[-C--:B------:R-:W-:Y:S01]  /*c3e0*/  LEA.HI.X.SX32 R27, R166, R205.reuse, 0x1, P6 ;  /* 0x000000cda61b7211 */ /* 0x080fe200030f0eff */
[----:B------:R0:W-:Y:S01]  /*c3f0*/  STG.E.U16 desc[UR10][R24.64], R41 ;  /* 0x0000002918007986 */ /* 0x0001e2000c10150a */
[-C--:B------:R-:W-:Y:S01]  /*c400*/  LEA R36, P6, R164, R204.reuse, 0x1 ;  /* 0x000000cca4247211 */ /* 0x080fe200078c08ff */
[----:B------:R-:W-:Y:S01]  /*c410*/  IMAD R138, R201, 0x4, R136 ;  /* 0x00000004c98a7824 */ /* 0x000fe200078e0288 */
[----:B-1----:R-:W-:Y:S01]  /*c420*/  LEA R34, P5, R156, R204, 0x1 ;  /* 0x000000cc9c227211 */ /* 0x002fe200078a08ff */
[----:B------:R1:W-:Y:S01]  /*c430*/  STG.E.U16 desc[UR10][R26.64], R45 ;  /* 0x0000002d1a007986 */ /* 0x0003e2000c10150a */
[----:B------:R-:W-:-:S02]  /*c440*/  LEA.HI.X.SX32 R37, R164, R205, 0x1, P6 ;  /* 0x000000cda4257211 */ /* 0x000fc400030f0eff */
[-C--:B------:R-:W-:Y:S02]  /*c450*/  LEA.HI.X.SX32 R35, R156, R205.reuse, 0x1, P5 ;  /* 0x000000cd9c237211 */ /* 0x080fe400028f0eff */
[----:B------:R-:W-:Y:S02]  /*c460*/  LEA R140, R201, R138, 0x2 ;  /* 0x0000008ac98c7211 */ /* 0x000fe400078e10ff */
[----:B--2---:R-:W-:Y:S02]  /*c470*/  PRMT R17, R53, 0x7632, R17 ;  /* 0x0000763235117816 */ /* 0x004fe40000000011 */
[-C--:B0-----:R-:W-:Y:S01]  /*c480*/  LEA R24, P5, R144, R204.reuse, 0x1 ;  /* 0x000000cc90187211 */ /* 0x081fe200078a08ff */
[----:B------:R-:W-:Y:S01]  /*c490*/  IMAD R142, R201, 0x4, R140 ;  /* 0x00000004c98e7824 */ /* 0x000fe200078e028c */
[----:B------:R-:W-:Y:S01]  /*c4a0*/  PRMT R49, R49, 0x7632, R49 ;  /* 0x0000763231317816 */ /* 0x000fe20000000031 */
[----:B------:R0:W-:Y:S01]  /*c4b0*/  STG.E.U16 desc[UR10][R34.64], R17 ;  /* 0x0000001122007986 */ /* 0x0001e2000c10150a */
[----:B-1----:R-:W-:Y:S01]  /*c4c0*/  LEA R26, P6, R168, R204, 0x1 ;  /* 0x000000cca81a7211 */ /* 0x002fe200078c08ff */
[----:B------:R-:W-:Y:S01]  /*c4d0*/  IMAD R146, R201, 0x4, R142 ;  /* 0x00000004c9927824 */ /* 0x000fe200078e028e */
[-C--:B------:R-:W-:Y:S01]  /*c4e0*/  LEA.HI.X.SX32 R25, R144, R205.reuse, 0x1, P5 ;  /* 0x000000cd90197211 */ /* 0x080fe200028f0eff */
[----:B------:R1:W-:Y:S01]  /*c4f0*/  STG.E.U16 desc[UR10][R36.64], R49 ;  /* 0x0000003124007986 */ /* 0x0003e2000c10150a */
[----:B------:R-:W-:-:S02]  /*c500*/  LEA.HI.X.SX32 R27, R168, R205, 0x1, P6 ;  /* 0x000000cda81b7211 */ /* 0x000fc400030f0eff */
[-C--:B------:R-:W-:Y:S02]  /*c510*/  LEA R30, P6, R152, R204.reuse, 0x1 ;  /* 0x000000cc981e7211 */ /* 0x080fe400078c08ff */
[-C--:B------:R-:W-:Y:S02]  /*c520*/  LEA R28, P5, R150, R204.reuse, 0x1 ;  /* 0x000000cc961c7211 */ /* 0x080fe400078a08ff */
[-C--:B------:R-:W-:Y:S02]  /*c530*/  LEA.HI.X.SX32 R31, R152, R205.reuse, 0x1, P6 ;  /* 0x000000cd981f7211 */ /* 0x080fe400030f0eff */
[-C--:B0-----:R-:W-:Y:S02]  /*c540*/  LEA R34, P6, R92, R204.reuse, 0x1 ;  /* 0x000000cc5c227211 */ /* 0x081fe400078c08ff */
[----:B------:R-:W-:Y:S02]  /*c550*/  LEA.HI.X.SX32 R29, R150, R205, 0x1, P5 ;  /* 0x000000cd961d7211 */ /* 0x000fe400028f0eff */
[----:B------:R-:W-:-:S02]  /*c560*/  LEA R32, P5, R98, R204, 0x1 ;  /* 0x000000cc62207211 */ /* 0x000fc400078a08ff */
[-C--:B------:R-:W-:Y:S02]  /*c570*/  LEA.HI.X.SX32 R35, R92, R205.reuse, 0x1, P6 ;  /* 0x000000cd5c237211 */ /* 0x080fe400030f0eff */
[----:B------:R-:W-:Y:S02]  /*c580*/  LEA R38, P6, R82, R204, 0x1 ;  /* 0x000000cc52267211 */ /* 0x000fe400078c08ff */
[C---:B------:R-:W-:Y:S02]  /*c590*/  LEA R148, R201.reuse, R146, 0x2 ;  /* 0x00000092c9947211 */ /* 0x040fe400078e10ff */
[-C--:B------:R-:W-:Y:S02]  /*c5a0*/  LEA.HI.X.SX32 R33, R98, R205.reuse, 0x1, P5 ;  /* 0x000000cd62217211 */ /* 0x080fe400028f0eff */
[----:B-1----:R-:W-:Y:S01]  /*c5b0*/  LEA R36, P5, R88, R204, 0x1 ;  /* 0x000000cc58247211 */ /* 0x002fe200078a08ff */
[----:B------:R-:W-:Y:S01]  /*c5c0*/  IMAD R144, R201, 0x4, R148 ;  /* 0x00000004c9907824 */ /* 0x000fe200078e0294 */
[----:B------:R-:W-:-:S02]  /*c5d0*/  LEA.HI.X.SX32 R39, R82, R205, 0x1, P6 ;  /* 0x000000cd52277211 */ /* 0x000fc400030f0eff */
[-C--:B------:R-:W-:Y:S01]  /*c5e0*/  LEA R44, P6, R84, R204.reuse, 0x1 ;  /* 0x000000cc542c7211 */ /* 0x080fe200078c08ff */
[----:B------:R-:W-:Y:S01]  /*c5f0*/  IMAD R150, R201, 0x4, R144 ;  /* 0x00000004c9967824 */ /* 0x000fe200078e0290 */
[-C--:B------:R-:W-:Y:S02]  /*c600*/  LEA.HI.X.SX32 R37, R88, R205.reuse, 0x1, P5 ;  /* 0x000000cd58257211 */ /* 0x080fe400028f0eff */
[-C--:B------:R-:W-:Y:S02]  /*c610*/  LEA R40, P5, R80, R204.reuse, 0x1 ;  /* 0x000000cc50287211 */ /* 0x080fe400078a08ff */
[-C--:B------:R-:W-:Y:S02]  /*c620*/  LEA.HI.X.SX32 R45, R84, R205.reuse, 0x1, P6 ;  /* 0x000000cd542d7211 */ /* 0x080fe400030f0eff */
[----:B------:R-:W-:Y:S02]  /*c630*/  LEA R56, P6, R72, R204, 0x1 ;  /* 0x000000cc48387211 */ /* 0x000fe400078c08ff */
[----:B------:R-:W-:-:S02]  /*c640*/  LEA.HI.X.SX32 R41, R80, R205, 0x1, P5 ;  /* 0x000000cd50297211 */ /* 0x000fc400028f0eff */
[-C--:B------:R-:W-:Y:S02]  /*c650*/  LEA R52, P5, R74, R204.reuse, 0x1 ;  /* 0x000000cc4a347211 */ /* 0x080fe400078a08ff */
[-C--:B------:R-:W-:Y:S02]  /*c660*/  LEA.HI.X.SX32 R57, R72, R205.reuse, 0x1, P6 ;  /* 0x000000cd48397211 */ /* 0x080fe400030f0eff */
[----:B------:R-:W-:Y:S02]  /*c670*/  LEA R216, P6, R78, R204, 0x1 ;  /* 0x000000cc4ed87211 */ /* 0x000fe400078c08ff */
[C---:B------:R-:W-:Y:S02]  /*c680*/  LEA R152, R201.reuse, R150, 0x2 ;  /* 0x00000096c9987211 */ /* 0x040fe400078e10ff */
[-C--:B------:R-:W-:Y:S02]  /*c690*/  LEA.HI.X.SX32 R53, R74, R205.reuse, 0x1, P5 ;  /* 0x000000cd4a357211 */ /* 0x080fe400028f0eff */
[----:B------:R-:W-:Y:S01]  /*c6a0*/  LEA R58, P5, R76, R204, 0x1 ;  /* 0x000000cc4c3a7211 */ /* 0x000fe200078a08ff */
        /* <DEDUP_REMOVED lines=9> */
[----:B------:R-:W-:Y:S02]  /*c740*/  LEA R222, P5, R62, R204, 0x1 ;  /* 0x000000cc3ede7211 */ /* 0x000fe400078a08ff */
[-C--:B------:R-:W-:Y:S02]  /*c750*/  LEA.HI.X.SX32 R225, R66, R205.reuse, 0x1, P6 ;  /* 0x000000cd42e17211 */ /* 0x080fe400030f0eff */
[C---:B------:R-:W-:Y:S02]  /*c760*/  LEA R158, R201.reuse, R156, 0x2 ;  /* 0x0000009cc99e7211 */ /* 0x040fe400078e10ff */
[-C--:B------:R-:W-:Y:S02]  /*c770*/  LEA R228, P6, R90, R204.reuse, 0x1 ;  /* 0x000000cc5ae47211 */ /* 0x080fe400078c08ff */
[----:B------:R-:W-:Y:S01]  /*c780*/  LEA.HI.X.SX32 R223, R62, R205, 0x1, P5 ;  /* 0x000000cd3edf7211 */ /* 0x000fe200028f0eff */
[----:B------:R-:W-:Y:S01]  /*c790*/  IMAD R160, R201, 0x4, R158 ;  /* 0x00000004c9a07824 */ /* 0x000fe200078e029e */
[----:B------:R-:W-:-:S02]  /*c7a0*/  LEA R226, P5, R86, R204, 0x1 ;  /* 0x000000cc56e27211 */ /* 0x000fc400078a08ff */
[-C--:B------:R-:W-:Y:S01]  /*c7b0*/  LEA.HI.X.SX32 R229, R90, R205.reuse, 0x1, P6 ;  /* 0x000000cd5ae57211 */ /* 0x080fe200030f0eff */
[----:B------:R-:W-:Y:S01]  /*c7c0*/  IMAD R162, R201, 0x4, R160 ;  /* 0x00000004c9a27824 */ /* 0x000fe200078e02a0 */
[-C--:B------:R-:W-:Y:S02]  /*c7d0*/  LEA R232, P6, R70, R204.reuse, 0x1 ;  /* 0x000000cc46e87211 */ /* 0x080fe400078c08ff */
[-C--:B------:R-:W-:Y:S02]  /*c7e0*/  LEA.HI.X.SX32 R227, R86, R205.reuse, 0x1, P5 ;  /* 0x000000cd56e37211 */ /* 0x080fe400028f0eff */
[-C--:B------:R-:W-:Y:S02]  /*c7f0*/  LEA R230, P5, R68, R204.reuse, 0x1 ;  /* 0x000000cc44e67211 */ /* 0x080fe400078a08ff */
[----:B------:R-:W-:Y:S02]  /*c800*/  LEA.HI.X.SX32 R233, R70, R205, 0x1, P6 ;  /* 0x000000cd46e97211 */ /* 0x000fe400030f0eff */
[----:B------:R-:W-:-:S02]  /*c810*/  LEA R214, P6, R96, R204, 0x1 ;  /* 0x000000cc60d67211 */ /* 0x000fc400078c08ff */
        /* <DEDUP_REMOVED lines=121> */
[-C--:B------:R-:W-:Y:S02]  /*cfb0*/  LEA R150, P6, R178, R204.reuse, 0x1 ;  /* 0x000000ccb2967211 */ /* 0x080fe400078c08ff */
[-C--:B------:R-:W-:Y:S01]  /*cfc0*/  LEA.HI.X.SX32 R145, R12, R205.reuse, 0x1, P5 ;  /* 0x000000cd0c917211 */ /* 0x080fe200028f0eff */
[----:B------:R-:W-:Y:S01]  /*cfd0*/  IMAD R12, R201, 0x4, R20 ;  /* 0x00000004c90c7824 */ /* 0x000fe200078e0214 */
        /* <DEDUP_REMOVED lines=26> */
[-C--:B------:R-:W-:Y:S02]  /*d180*/  LEA.HI.X.SX32 R171, R198, R205.reuse, 0x1, P6 ;  /* 0x000000cdc6ab7211 */ /* 0x080fe400030f0eff */
[-C--:B------:R-:W-:Y:S02]  /*d190*/  LEA R174, P6, R202, R204.reuse, 0x1 ;  /* 0x000000cccaae7211 */ /* 0x080fe400078c08ff */
[-C--:B------:R-:W-:Y:S01]  /*d1a0*/  LEA.HI.X.SX32 R169, R196, R205.reuse, 0x1, P5 ;  /* 0x000000cdc4a97211 */ /* 0x080fe200028f0eff */
[----:B------:R-:W-:Y:S01]  /*d1b0*/  IMAD R196, R201, 0x4, R194 ;  /* 0x00000004c9c47824 */ /* 0x000fe200078e02c2 */
        /* <DEDUP_REMOVED lines=33> */
[----:B------:R-:W-:Y:S02]  /*d3d0*/  LEA R8, R201, R236, 0x2 ;  /* 0x000000ecc9087211 */ /* 0x000fe400078e10ff */
[-C--:B------:R-:W-:Y:S02]  /*d3e0*/  LEA.HI.X.SX32 R197, R20, R205.reuse, 0x1, P5 ;  /* 0x000000cd14c57211 */ /* 0x080fe400028f0eff */
[----:B------:R-:W-:Y:S02]  /*d3f0*/  LEA R200, P5, R12, R204, 0x1 ;  /* 0x000000cc0cc87211 */ /* 0x000fe400078a08ff */
[----:B------:R-:W-:-:S02]  /*d400*/  LEA.HI.X.SX32 R203, R16, R205, 0x1, P6 ;  /* 0x000000cd10cb7211 */ /* 0x000fc400030f0eff */
[----:B------:R-:W-:Y:S02]  /*d410*/  LEA R20, P6, R8, R204, 0x1 ;  /* 0x000000cc08147211 */ /* 0x000fe400078c08ff */
[----:B------:R-:W-:Y:S02]  /*d420*/  PRMT R13, R17, 0x7632, R13 ;  /* 0x00007632110d7816 */ /* 0x000fe4000000000d */
[-C--:B------:R-:W-:Y:S02]  /*d430*/  LEA.HI.X.SX32 R201, R12, R205.reuse, 0x1, P5 ;  /* 0x000000cd0cc97211 */ /* 0x080fe400028f0eff */
[----:B------:R-:W-:Y:S02]  /*d440*/  PRMT R12, R21, 0x7632, R12 ;  /* 0x00007632150c7816 */ /* 0x000fe4000000000c */
[----:B------:R-:W-:Y:S02]  /*d450*/  LEA.HI.X.SX32 R21, R8, R205, 0x1, P6 ;  /* 0x000000cd08157211 */ /* 0x000fe400030f0eff */
[----:B------:R-:W-:Y:S01]  /*d460*/  PRMT R8, R13, 0x7632, R8 ;  /* 0x000076320d087816 */ /* 0x000fe20000000008 */
[----:B------:R0:W-:Y:S01]  /*d470*/  STG.E.U16 desc[UR10][R24.64], R12 ;  /* 0x0000000c18007986 */ /* 0x0001e2000c10150a */
[----:B------:R-:W-:-:S02]  /*d480*/  PRMT R9, R9, 0x7632, R9 ;  /* 0x0000763209097816 */ /* 0x000fc40000000009 */
[----:B------:R-:W-:Y:S01]  /*d490*/  PRMT R16, R15, 0x7632, R16 ;  /* 0x000076320f107816 */ /* 0x000fe20000000010 */
[----:B------:R1:W-:Y:S01]  /*d4a0*/  STG.E.U16 desc[UR10][R26.64], R13 ;  /* 0x0000000d1a007986 */ /* 0x0003e2000c10150a */
[----:B------:R-:W-:Y:S02]  /*d4b0*/  PRMT R17, R11, 0x7632, R17 ;  /* 0x000076320b117816 */ /* 0x000fe40000000011 */
[C---:B------:R-:W-:Y:S01]  /*d4c0*/  LEA R204, P5, R236.reuse, R204, 0x1 ;  /* 0x000000cceccc7211 */ /* 0x040fe200078a08ff */
[----:B------:R2:W-:Y:S03]  /*d4d0*/  STG.E.U16 desc[UR10][R28.64], R8 ;  /* 0x000000081c007986 */ /* 0x0005e6000c10150a */
[----:B------:R-:W-:Y:S01]  /*d4e0*/  LEA.HI.X.SX32 R205, R236, R205, 0x1, P5 ;  /* 0x000000cdeccd7211 */ /* 0x000fe200028f0eff */
[----:B------:R3:W-:Y:S01]  /*d4f0*/  STG.E.U16 desc[UR10][R30.64], R9 ;  /* 0x000000091e007986 */ /* 0x0007e2000c10150a */
[----:B0-----:R-:W-:-:S03]  /*d500*/  PRMT R12, R50, 0x7632, R12 ;  /* 0x00007632320c7816 */ /* 0x001fc6000000000c */
[----:B------:R-:W-:Y:S01]  /*d510*/  STG.E.U16 desc[UR10][R32.64], R42 ;  /* 0x0000002a20007986 */ /* 0x000fe2000c10150a */
[----:B-1----:R-:W-:-:S03]  /*d520*/  PRMT R13, R51, 0x7632, R13 ;  /* 0x00007632330d7816 */ /* 0x002fc6000000000d */
[----:B------:R-:W-:Y:S01]  /*d530*/  STG.E.U16 desc[UR10][R34.64], R46 ;  /* 0x0000002e22007986 */ /* 0x000fe2000c10150a */
[----:B--2---:R-:W-:Y:S02]  /*d540*/  PRMT R29, R42, 0x7632, R29 ;  /* 0x000076322a1d7816 */ /* 0x004fe4000000001d */
[----:B------:R-:W-:Y:S01]  /*d550*/  PRMT R8, R46, 0x7632, R8 ;  /* 0x000076322e087816 */ /* 0x000fe20000000008 */
[----:B------:R-:W-:Y:S01]  /*d560*/  STG.E.U16 desc[UR10][R36.64], R54 ;  /* 0x0000003624007986 */ /* 0x000fe2000c10150a */
[----:B---3--:R-:W-:-:S03]  /*d570*/  PRMT R9, R54, 0x7632, R9 ;  /* 0x0000763236097816 */ /* 0x008fc60000000009 */
[----:B------:R-:W-:Y:S04]  /*d580*/  STG.E.U16 desc[UR10][R38.64], R50 ;  /* 0x0000003226007986 */ /* 0x000fe8000c10150a */
[----:B------:R0:W-:Y:S04]  /*d590*/  STG.E.U16 desc[UR10][R40.64], R22 ;  /* 0x0000001628007986 */ /* 0x0001e8000c10150a */
[----:B------:R1:W-:Y:S04]  /*d5a0*/  STG.E.U16 desc[UR10][R44.64], R18 ;  /* 0x000000122c007986 */ /* 0x0003e8000c10150a */
[----:B------:R2:W-:Y:S04]  /*d5b0*/  STG.E.U16 desc[UR10][R52.64], R14 ;  /* 0x0000000e34007986 */ /* 0x0005e8000c10150a */
[----:B------:R3:W-:Y:S01]  /*d5c0*/  STG.E.U16 desc[UR10][R56.64], R10 ;  /* 0x0000000a38007986 */ /* 0x0007e2000c10150a */
[----:B0-----:R-:W-:-:S03]  /*d5d0*/  PRMT R22, R22, 0x7632, R22 ;  /* 0x0000763216167816 */ /* 0x001fc60000000016 */
[----:B------:R-:W-:Y:S01]  /*d5e0*/  STG.E.U16 desc[UR10][R58.64], R29 ;  /* 0x0000001d3a007986 */ /* 0x000fe2000c10150a */
[----:B-1----:R-:W-:-:S03]  /*d5f0*/  PRMT R18, R18, 0x7632, R18 ;  /* 0x0000763212127816 */ /* 0x002fc60000000012 */
[----:B------:R0:W-:Y:S01]  /*d600*/  STG.E.U16 desc[UR10][R216.64], R8 ;  /* 0x00000008d8007986 */ /* 0x0001e2000c10150a */
[----:B--2---:R-:W-:-:S03]  /*d610*/  PRMT R14, R14, 0x7632, R14 ;  /* 0x000076320e0e7816 */ /* 0x004fc6000000000e */
[----:B------:R1:W-:Y:S01]  /*d620*/  STG.E.U16 desc[UR10][R218.64], R9 ;  /* 0x00000009da007986 */ /* 0x0003e2000c10150a */
[----:B---3--:R-:W-:-:S03]  /*d630*/  PRMT R10, R10, 0x7632, R10 ;  /* 0x000076320a0a7816 */ /* 0x008fc6000000000a */
[----:B------:R2:W-:Y:S04]  /*d640*/  STG.E.U16 desc[UR10][R220.64], R12 ;  /* 0x0000000cdc007986 */ /* 0x0005e8000c10150a */
[----:B------:R-:W-:Y:S01]  /*d650*/  STG.E.U16 desc[UR10][R222.64], R22 ;  /* 0x00000016de007986 */ /* 0x000fe2000c10150a */
[----:B0-----:R-:W-:-:S03]  /*d660*/  PRMT R8, R43, 0x7632, R8 ;  /* 0x000076322b087816 */ /* 0x001fc60000000008 */
[----:B------:R-:W-:Y:S01]  /*d670*/  STG.E.U16 desc[UR10][R224.64], R18 ;  /* 0x00000012e0007986 */ /* 0x000fe2000c10150a */
[----:B-1----:R-:W-:-:S03]  /*d680*/  PRMT R9, R47, 0x7632, R9 ;  /* 0x000076322f097816 */ /* 0x002fc60000000009 */
[----:B------:R-:W-:Y:S01]  /*d690*/  LDS.128 R24, [R6+UR6] ;  /* 0x0000000606187984 */ /* 0x000fe20008000c00 */
[----:B--2---:R-:W-:-:S03]  /*d6a0*/  PRMT R12, R55, 0x7632, R12 ;  /* 0x00007632370c7816 */ /* 0x004fc6000000000c */
[----:B------:R0:W-:Y:S04]  /*d6b0*/  STG.E.U16 desc[UR10][R226.64], R14 ;  /* 0x0000000ee2007986 */ /* 0x0001e8000c10150a */
[----:B------:R-:W-:Y:S04]  /*d6c0*/  LDS.128 R28, [R212+UR6] ;  /* 0x00000006d41c7984 */ /* 0x000fe80008000c00 */
[----:B------:R1:W-:Y:S04]  /*d6d0*/  STG.E.U16 desc[UR10][R228.64], R10 ;  /* 0x0000000ae4007986 */ /* 0x0003e8000c10150a */
[----:B------:R-:W2:Y:S01]  /*d6e0*/  LDS.128 R32, [R6+UR6+0x400] ;  /* 0x0004000606207984 */ /* 0x000ea20008000c00 */
[----:B0-----:R-:W-:-:S03]  /*d6f0*/  PRMT R14, R19, 0x7632, R14 ;  /* 0x00007632130e7816 */ /* 0x001fc6000000000e */
[----:B------:R-:W-:Y:S04]  /*d700*/  STG.E.U16 desc[UR10][R230.64], R43 ;  /* 0x0000002be6007986 */ /* 0x000fe8000c10150a */
[----:B------:R-:W0:Y:S01]  /*d710*/  LDS.128 R36, [R212+UR6+0x400] ;  /* 0x00040006d4247984 */ /* 0x000e220008000c00 */
[----:B-1----:R-:W-:-:S03]  /*d720*/  PRMT R10, R23, 0x7632, R10 ;  /* 0x00007632170a7816 */ /* 0x002fc6000000000a */
[----:B------:R-:W-:Y:S04]  /*d730*/  STG.E.U16 desc[UR10][R232.64], R47 ;  /* 0x0000002fe8007986 */ /* 0x000fe8000c10150a */
[----:B------:R-:W1:Y:S04]  /*d740*/  LDS.128 R40, [R6+UR6+0x800] ;  /* 0x0008000606287984 */ /* 0x000e680008000c00 */
[----:B------:R-:W-:Y:S04]  /*d750*/  STG.E.U16 desc[UR10][R234.64], R55 ;  /* 0x00000037ea007986 */ /* 0x000fe8000c10150a */
[----:B------:R-:W3:Y:S04]  /*d760*/  LDS.128 R44, [R212+UR6+0x800] ;  /* 0x00080006d42c7984 */ /* 0x000ee80008000c00 */
[----:B------:R4:W5:Y:S04]  /*d770*/  LDS.128 R52, [R6+UR6+0xc00] ;  /* 0x000c000606347984 */ /* 0x0009680008000c00 */
[----:B------:R-:W5:Y:S04]  /*d780*/  LDS.128 R56, [R212+UR6+0xc00] ;  /* 0x000c0006d4387984 */ /* 0x000f680008000c00 */
[----:B------:R0:W-:Y:S01]  /*d790*/  STG.E.U16 desc[UR10][R214.64], R51 ;  /* 0x00000033d6007986 */ /* 0x0001e2000c10150a */
[----:B----4-:R-:W-:-:S03]  /*d7a0*/  FSEL R6, R207, -INF , P2 ;  /* 0xff800000cf067808 */ /* 0x010fc60001000000 */
[----:B------:R-:W-:Y:S01]  /*d7b0*/  STG.E.U16 desc[UR10][R210.64], R23 ;  /* 0x00000017d2007986 */ /* 0x000fe2000c10150a */
[----:B--2---:R-:W-:-:S03]  /*d7c0*/  PRMT R50, R32, 0x7632, R50 ;  /* 0x0000763220327816 */ /* 0x004fc60000000032 */
[----:B------:R2:W-:Y:S04]  /*d7d0*/  STG.E.U16 desc[UR10][R48.64], R19 ;  /* 0x0000001330007986 */ /* 0x0005e8000c10150a */
[----:B------:R-:W-:Y:S01]  /*d7e0*/  STG.E.U16 desc[UR10][R60.64], R15 ;  /* 0x0000000f3c007986 */ /* 0x000fe2000c10150a */
[----:B0-----:R-:W-:-:S03]  /*d7f0*/  PRMT R51, R36, 0x7632, R51 ;  /* 0x0000763224337816 */ /* 0x001fc60000000033 */
[----:B------:R0:W-:Y:S04]  /*d800*/  STG.E.U16 desc[UR10][R62.64], R11 ;  /* 0x0000000b3e007986 */ /* 0x0001e8000c10150a */
[----:B------:R4:W-:Y:S01]  /*d810*/  STG.E.U16 desc[UR10][R64.64], R8 ;  /* 0x0000000840007986 */ /* 0x0009e2000c10150a */
[----:B--2---:R-:W-:Y:S02]  /*d820*/  PRMT R48, R24, 0x7632, R48 ;  /* 0x0000763218307816 */ /* 0x004fe40000000030 */
[----:B------:R-:W-:Y:S01]  /*d830*/  PRMT R49, R28, 0x7632, R49 ;  /* 0x000076321c317816 */ /* 0x000fe20000000031 */
[----:B------:R2:W-:Y:S04]  /*d840*/  STG.E.U16 desc[UR10][R66.64], R9 ;  /* 0x0000000942007986 */ /* 0x0005e8000c10150a */
[----:B------:R1:W-:Y:S01]  /*d850*/  STG.E.U16 desc[UR10][R68.64], R12 ;  /* 0x0000000c44007986 */ /* 0x0003e2000c10150a */
[----:B0-----:R-:W-:-:S03]  /*d860*/  FSEL R11, R206, -INF , P1 ;  /* 0xff800000ce0b7808 */ /* 0x001fc60000800000 */
[----:B------:R5:W-:Y:S01]  /*d870*/  STG.E.U16 desc[UR10][R70.64], R13 ;  /* 0x0000000d46007986 */ /* 0x000be2000c10150a */
[----:B----4-:R-:W-:Y:S01]  /*d880*/  PRMT R64, R25, 0x7632, R64 ;  /* 0x0000763219407816 */ /* 0x010fe20000000040 */
[----:B------:R-:W-:Y:S01]  /*d890*/  FFMA R8, R209, 0.69314718246459960938, R0 ;  /* 0x3f317218d1087823 */ /* 0x000fe20000000000 */
[----:B------:R-:W-:Y:S01]  /*d8a0*/  PRMT R65, R29, 0x7632, R65 ;  /* 0x000076321d417816 */ /* 0x000fe20000000041 */
[----:B------:R0:W-:Y:S01]  /*d8b0*/  STG.E.U16 desc[UR10][R72.64], R10 ;  /* 0x0000000a48007986 */ /* 0x0001e2000c10150a */
[----:B--2---:R-:W-:Y:S01]  /*d8c0*/  PRMT R66, R33, 0x7632, R66 ;  /* 0x0000763221427816 */ /* 0x004fe20000000042 */
[----:B------:R-:W-:Y:S01]  /*d8d0*/  FFMA R11, R11, 0.69314718246459960938, R4 ;  /* 0x3f3172180b0b7823 */ /* 0x000fe20000000004 */
[----:B------:R-:W-:Y:S01]  /*d8e0*/  PRMT R67, R37, 0x7632, R67 ;  /* 0x0000763225437816 */ /* 0x000fe20000000043 */
[----:B------:R2:W-:Y:S01]  /*d8f0*/  STG.E.U16 desc[UR10][R74.64], R14 ;  /* 0x0000000e4a007986 */ /* 0x0005e2000c10150a */
[----:B-1----:R-:W-:Y:S02]  /*d900*/  PRMT R68, R41, 0x7632, R68 ;  /* 0x0000763229447816 */ /* 0x002fe40000000044 */
[----:B---3--:R-:W-:Y:S01]  /*d910*/  PRMT R69, R45, 0x7632, R69 ;  /* 0x000076322d457816 */ /* 0x008fe20000000045 */
[----:B------:R-:W-:Y:S01]  /*d920*/  STG.E.U16 desc[UR10][R76.64], R16 ;  /* 0x000000104c007986 */ /* 0x000fe2000c10150a */
[----:B-----5:R-:W-:Y:S01]  /*d930*/  PRMT R70, R53, 0x7632, R70 ;  /* 0x0000763235467816 */ /* 0x020fe20000000046 */
[----:B------:R-:W1:Y:S01]  /*d940*/  LDC.64 R12, c[0x0][0x230] ;  /* 0x00008c00ff0c7b82 */ /* 0x000e620000000a00 */
[----:B------:R-:W-:Y:S01]  /*d950*/  PRMT R71, R57, 0x7632, R71 ;  /* 0x0000763239477816 */ /* 0x000fe20000000047 */
[----:B------:R-:W-:Y:S01]  /*d960*/  STG.E.U16 desc[UR10][R78.64], R17 ;  /* 0x000000114e007986 */ /* 0x000fe2000c10150a */
[----:B------:R-:W-:Y:S01]  /*d970*/  FSEL R9, R208, -INF , P3 ;  /* 0xff800000d0097808 */ /* 0x000fe20001800000 */
[----:B0-----:R-:W-:Y:S01]  /*d980*/  FFMA R10, R6, 0.69314718246459960938, R3 ;  /* 0x3f317218060a7823 */ /* 0x001fe20000000003 */
[C---:B------:R-:W-:Y:S01]  /*d990*/  IMAD.SHL.U32 R3, R252.reuse, 0x4, RZ ;  /* 0x00000004fc037824 */ /* 0x040fe200078e00ff */
[----:B------:R0:W-:Y:S01]  /*d9a0*/  STG.E.U16 desc[UR10][R80.64], R24 ;  /* 0x0000001850007986 */ /* 0x0001e2000c10150a */
[----:B--2---:R-:W-:Y:S01]  /*d9b0*/  PRMT R14, R59, 0x7632, R14 ;  /* 0x000076323b0e7816 */ /* 0x004fe2000000000e */
[----:B------:R-:W-:Y:S01]  /*d9c0*/  FFMA R9, R9, 0.69314718246459960938, R2 ;  /* 0x3f31721809097823 */ /* 0x000fe20000000002 */
[----:B------:R-:W-:Y:S01]  /*d9d0*/  IMAD.HI R252, R252, 0x4, RZ ;  /* 0x00000004fcfc7827 */ /* 0x000fe200078e02ff */
[----:B------:R2:W-:Y:S04]  /*d9e0*/  STG.E.U16 desc[UR10][R82.64], R28 ;  /* 0x0000001c52007986 */ /* 0x0005e8000c10150a */
[----:B------:R3:W-:Y:S04]  /*d9f0*/  STG.E.U16 desc[UR10][R84.64], R32 ;  /* 0x0000002054007986 */ /* 0x0007e8000c10150a */
[----:B------:R4:W-:Y:S01]  /*da00*/  STG.E.U16 desc[UR10][R86.64], R36 ;  /* 0x0000002456007986 */ /* 0x0009e2000c10150a */
[----:B0-----:R-:W-:-:S02]  /*da10*/  PRMT R80, R26, 0x7632, R80 ;  /* 0x000076321a507816 */ /* 0x001fc40000000050 */
[----:B------:R-:W-:Y:S01]  /*da20*/  PRMT R81, R30, 0x7632, R81 ;  /* 0x000076321e517816 */ /* 0x000fe20000000051 */
[----:B------:R0:W-:Y:S01]  /*da30*/  STG.E.U16 desc[UR10][R88.64], R40 ;  /* 0x0000002858007986 */ /* 0x0001e2000c10150a */
[----:B--2---:R-:W-:Y:S02]  /*da40*/  PRMT R82, R34, 0x7632, R82 ;  /* 0x0000763222527816 */ /* 0x004fe40000000052 */
[----:B------:R-:W-:Y:S01]  /*da50*/  PRMT R83, R38, 0x7632, R83 ;  /* 0x0000763226537816 */ /* 0x000fe20000000053 */
[----:B------:R2:W-:Y:S01]  /*da60*/  STG.E.U16 desc[UR10][R90.64], R44 ;  /* 0x0000002c5a007986 */ /* 0x0005e2000c10150a */
[----:B---3--:R-:W-:Y:S02]  /*da70*/  PRMT R84, R42, 0x7632, R84 ;  /* 0x000076322a547816 */ /* 0x008fe40000000054 */
[----:B------:R-:W-:Y:S01]  /*da80*/  PRMT R85, R46, 0x7632, R85 ;  /* 0x000076322e557816 */ /* 0x000fe20000000055 */
[----:B------:R3:W-:Y:S01]  /*da90*/  STG.E.U16 desc[UR10][R92.64], R52 ;  /* 0x000000345c007986 */ /* 0x0007e2000c10150a */
[----:B----4-:R-:W-:-:S02]  /*daa0*/  PRMT R86, R54, 0x7632, R86 ;  /* 0x0000763236567816 */ /* 0x010fc40000000056 */
[----:B------:R-:W-:Y:S01]  /*dab0*/  PRMT R87, R58, 0x7632, R87 ;  /* 0x000076323a577816 */ /* 0x000fe20000000057 */
[----:B------:R4:W-:Y:S01]  /*dac0*/  STG.E.U16 desc[UR10][R94.64], R56 ;  /* 0x000000385e007986 */ /* 0x0009e2000c10150a */
[----:B0-----:R-:W-:Y:S02]  /*dad0*/  PRMT R40, R40, 0x7632, R40 ;  /* 0x0000763228287816 */ /* 0x001fe40000000028 */
[----:B-1----:R-:W-:Y:S01]  /*dae0*/  IADD3 R2, P1, P2, R3, UR7, R12 ;  /* 0x0000000703027c10 */ /* 0x002fe2000fa3e00c */
[----:B------:R0:W-:Y:S01]  /*daf0*/  STG.E.U16 desc[UR10][R96.64], R48 ;  /* 0x0000003060007986 */ /* 0x0001e2000c10150a */
[----:B--2---:R-:W-:Y:S02]  /*db00*/  PRMT R44, R44, 0x7632, R44 ;  /* 0x000076322c2c7816 */ /* 0x004fe4000000002c */
[----:B------:R-:W-:Y:S01]  /*db10*/  IADD3.X R3, R252, UR5, R13, P1, P2 ;  /* 0x00000005fc037c10 */ /* 0x000fe20008fe440d */
[----:B------:R1:W-:Y:S01]  /*db20*/  STG.E.U16 desc[UR10][R98.64], R49 ;  /* 0x0000003162007986 */ /* 0x0003e2000c10150a */
[----:B---3--:R-:W-:-:S03]  /*db30*/  PRMT R52, R52, 0x7632, R52 ;  /* 0x0000763234347816 */ /* 0x008fc60000000034 */
[----:B------:R2:W-:Y:S01]  /*db40*/  STG.E.U16 desc[UR10][R100.64], R50 ;  /* 0x0000003264007986 */ /* 0x0005e2000c10150a */
[----:B----4-:R-:W-:-:S03]  /*db50*/  PRMT R56, R56, 0x7632, R56 ;  /* 0x0000763238387816 */ /* 0x010fc60000000038 */
[----:B------:R3:W-:Y:S01]  /*db60*/  STG.E.U16 desc[UR10][R102.64], R51 ;  /* 0x0000003366007986 */ /* 0x0007e2000c10150a */
[----:B0-----:R-:W-:Y:S02]  /*db70*/  PRMT R96, R27, 0x7632, R96 ;  /* 0x000076321b607816 */ /* 0x001fe40000000060 */
[----:B------:R-:W-:Y:S01]  /*db80*/  PRMT R97, R31, 0x7632, R97 ;  /* 0x000076321f617816 */ /* 0x000fe20000000061 */
[----:B------:R0:W-:Y:S01]  /*db90*/  STG.E.U16 desc[UR10][R104.64], R40 ;  /* 0x0000002868007986 */ /* 0x0001e2000c10150a */
[----:B-1----:R-:W-:Y:S02]  /*dba0*/  PRMT R98, R35, 0x7632, R98 ;  /* 0x0000763223627816 */ /* 0x002fe40000000062 */
[----:B------:R-:W-:Y:S01]  /*dbb0*/  PRMT R99, R39, 0x7632, R99 ;  /* 0x0000763227637816 */ /* 0x000fe20000000063 */
[----:B------:R0:W-:Y:S01]  /*dbc0*/  STG.E.U16 desc[UR10][R106.64], R44 ;  /* 0x0000002c6a007986 */ /* 0x0001e2000c10150a */
[----:B--2---:R-:W-:Y:S02]  /*dbd0*/  PRMT R100, R43, 0x7632, R100 ;  /* 0x000076322b647816 */ /* 0x004fe40000000064 */
[----:B------:R-:W-:Y:S01]  /*dbe0*/  PRMT R101, R47, 0x7632, R101 ;  /* 0x000076322f657816 */ /* 0x000fe20000000065 */
[----:B------:R0:W-:Y:S01]  /*dbf0*/  STG.E.U16 desc[UR10][R108.64], R52 ;  /* 0x000000346c007986 */ /* 0x0001e2000c10150a */
[----:B---3--:R-:W-:-:S03]  /*dc00*/  PRMT R102, R55, 0x7632, R102 ;  /* 0x0000763237667816 */ /* 0x008fc60000000066 */
[----:B------:R0:W-:Y:S04]  /*dc10*/  STG.E.U16 desc[UR10][R110.64], R56 ;  /* 0x000000386e007986 */ /* 0x0001e8000c10150a */
        /* <DEDUP_REMOVED lines=47> */
[----:B------:R0:W-:Y:S01]  /*df10*/  STG.E.U16 desc[UR10][R20.64], R14 ;  /* 0x0000000e14007986 */ /* 0x0001e2000c10150a */
[----:B------:R-:W-:Y:S06]  /*df20*/  BAR.SYNC.DEFER_BLOCKING 0x0 ;  /* 0x0000000000007b1d */ /* 0x000fec0000010000 */
[----:B------:R0:W-:Y:S02]  /*df30*/  STS.128 [R7+UR6], R8 ;  /* 0x0000000807007988 */ /* 0x0001e40008000c06 */
[----:B------:R-:W-:Y:S06]  /*df40*/  BAR.SYNC.DEFER_BLOCKING 0x0 ;  /* 0x0000000000007b1d */ /* 0x000fec0000010000 */
[----:B------:R-:W-:Y:S05]  /*df50*/  @P0 EXIT ;  /* 0x000000000000094d */ /* 0x000fea0003800000 */
[----:B------:R-:W1:Y:S04]  /*df60*/  LDS R5, [R5] ;  /* 0x0000000005057984 */ /* 0x000e680000000800 */
[----:B-1----:R-:W-:Y:S01]  /*df70*/  STG.E desc[UR10][R2.64], R5 ;  /* 0x0000000502007986 */ /* 0x002fe2000c10190a */
[----:B------:R-:W-:Y:S05]  /*df80*/  EXIT ;  /* 0x000000000000794d */ /* 0x000fea0003800000 */
.L_x_2:
[----:B------:R-:W-:-:S00]  /*df90*/  BRA `(.L_x_2) ;  /* 0xfffffffc00fc7947 */ /* 0x000fc0000383ffff */
[----:B------:R-:W-:-:S00]  /*dfa0*/  NOP ;  /* 0x0000000000007918 */ /* 0x000fc00000000000 */
        /* <DEDUP_REMOVED lines=13> */
.L_x_3:


//--------------------- .nv.global.init           --------------------------
	.section	.nv.global.init,"aw",@progbits
.nv.global.init:
	.type		_$_str,@object
	.size		_$_str,(.L_0 - _$_str)
_$_str:
        /*0000*/ 	.byte	0x5f, 0x5f, 0x43, 0x55, 0x44, 0x41, 0x5f, 0x46, 0x54, 0x5a, 0x00
.L_0:


//--------------------- .nv.shared.attn_fwd       --------------------------
	.section	.nv.shared.attn_fwd,"aw",@nobits
	.sectionflags	@""
	.align	16
	.zero		1024


//--------------------- .nv.shared.reserved.0     --------------------------
	.section	.nv.shared.reserved.0,"aw",@nobits
	.weak		__nv_reservedSMEM_offset_0_alias
	.size		__nv_reservedSMEM_offset_0_alias, 0, 0
	.other		__nv_reservedSMEM_offset_0_alias,@"STO_CUDA_RESERVED_SHARED STV_DEFAULT"
__nv_reservedSMEM_offset_0_alias:
	.zero		0


//--------------------- .nv.constant0.attn_fwd    --------------------------
	.section	.nv.constant0.attn_fwd,"a",@progbits
	.sectionflags	@""
	.align	4
.nv.constant0.attn_fwd:
	.zero		664


//--------------------- SYMBOLS --------------------------

	.type		.nv.reservedSmem.offset0,@object
	.size		.nv.reservedSmem.offset0,0x4
